	.target	sm_90a

	.elftype	@"ET_EXEC"


//--------------------- .note.nv.tkinfo           --------------------------
	.section	.note.nv.tkinfo,"",@"SHT_NOTE"
	.sectionflags	@"SHF_NOTE_NV_TKINFO"
	.tkinfo
        /*0018*/ 	.word	0x00000002
        /*0030*/ 	.string	""
        /*0030*/ 	.string	"ptxas"
        /*0030*/ 	.string	"Cuda compilation tools, release 13.0, V13.0.88"
        /*0030*/ 	.string	"Build cuda_13.0.r13.0/compiler.36424714_0"
        /*0030*/ 	.string	"-arch sm_90a -m 64 "



//--------------------- .note.nv.cuinfo           --------------------------
	.section	.note.nv.cuinfo,"",@"SHT_NOTE"
	.sectionflags	@"SHF_NOTE_NV_CUINFO"
        /*0018*/ 	.short	0x0002
        /*001a*/ 	.short	0x005a
        /*001c*/ 	.short	0x0082
	.zero		2


//--------------------- .nv.info                  --------------------------
	.section	.nv.info,"",@"SHT_CUDA_INFO"
	.align	4


	//----- nvinfo : EIATTR_REGCOUNT
	.align		4
        /*0000*/ 	.byte	0x04, 0x2f
        /*0002*/ 	.short	(.L_15 - .L_14)
	.align		4
.L_14:
        /*0004*/ 	.word	index@(_ZN7cutlass13device_kernelINS_4gemm6kernel13GemmUniversalIN4cute5tupleIJiiiiEEENS1_10collective13CollectiveMmaINS1_34MainloopSm90TmaGmmaWarpSpecializedILi3ENS5_IJNS4_1CILi1EEESB_SB_EEENS1_32KernelTmaWarpSpecializedPingpongEEENS5_IJNSA_ILi64EEENSA_ILi256EEESF_EEENS_6half_tENS5_IJlSB_lEEESI_SJ_NS4_8TiledMMAINS4_8MMA_AtomIJNS4_4SM904GMMA26MMA_64x256x16_F32F16F16_SSILNSN_5MajorE0ELSP_0ELNSN_7ScaleInE1ELSQ_1EEEEEENS4_6LayoutISC_NS5_IJNSA_ILi0EEESU_SU_EEEEENS5_IJNS4_10UnderscoreESX_SX_EEEEENS4_13SM90_TMA_LOADENS4_14ComposedLayoutINS4_7SwizzleILi3ELi4ELi3EEENS4_18smem_ptr_flag_bitsILi16EEENST_INS5_IJNSA_ILi8EEESF_EEENS5_IJSF_SB_EEEEEEEvNS4_8identityES10_S1A_vS1B_EENS_8epilogue10collective6detail29Sm90TmaWarpSpecializedAdapterINS1E_15DefaultEpilogueISI_SJ_SJ_NS1D_6thread17LinearCombinationISI_Li1EffLNS1I_9ScaleType4KindE0ELNS_15FloatRoundStyleE2ESI_EENS1_15EpilogueDefaultEEEEEvvEEEEvNT_6ParamsE)
        /*0008*/ 	.word	0x000000a8


	//----- nvinfo : EIATTR_FRAME_SIZE
	.align		4
.L_15:
        /*000c*/ 	.byte	0x04, 0x11
        /*000e*/ 	.short	(.L_17 - .L_16)
	.align		4
.L_16:
        /*0010*/ 	.word	index@(_ZN7cutlass13device_kernelINS_4gemm6kernel13GemmUniversalIN4cute5tupleIJiiiiEEENS1_10collective13CollectiveMmaINS1_34MainloopSm90TmaGmmaWarpSpecializedILi3ENS5_IJNS4_1CILi1EEESB_SB_EEENS1_32KernelTmaWarpSpecializedPingpongEEENS5_IJNSA_ILi64EEENSA_ILi256EEESF_EEENS_6half_tENS5_IJlSB_lEEESI_SJ_NS4_8TiledMMAINS4_8MMA_AtomIJNS4_4SM904GMMA26MMA_64x256x16_F32F16F16_SSILNSN_5MajorE0ELSP_0ELNSN_7ScaleInE1ELSQ_1EEEEEENS4_6LayoutISC_NS5_IJNSA_ILi0EEESU_SU_EEEEENS5_IJNS4_10UnderscoreESX_SX_EEEEENS4_13SM90_TMA_LOADENS4_14ComposedLayoutINS4_7SwizzleILi3ELi4ELi3EEENS4_18smem_ptr_flag_bitsILi16EEENST_INS5_IJNSA_ILi8EEESF_EEENS5_IJSF_SB_EEEEEEEvNS4_8identityES10_S1A_vS1B_EENS_8epilogue10collective6detail29Sm90TmaWarpSpecializedAdapterINS1E_15DefaultEpilogueISI_SJ_SJ_NS1D_6thread17LinearCombinationISI_Li1EffLNS1I_9ScaleType4KindE0ELNS_15FloatRoundStyleE2ESI_EENS1_15EpilogueDefaultEEEEEvvEEEEvNT_6ParamsE)
        /*0014*/ 	.word	0x00000008


	//----- nvinfo : EIATTR_MIN_STACK_SIZE
	.align		4
.L_17:
        /*0018*/ 	.byte	0x04, 0x12
        /*001a*/ 	.short	(.L_19 - .L_18)
	.align		4
.L_18:
        /*001c*/ 	.word	index@(_ZN7cutlass13device_kernelINS_4gemm6kernel13GemmUniversalIN4cute5tupleIJiiiiEEENS1_10collective13CollectiveMmaINS1_34MainloopSm90TmaGmmaWarpSpecializedILi3ENS5_IJNS4_1CILi1EEESB_SB_EEENS1_32KernelTmaWarpSpecializedPingpongEEENS5_IJNSA_ILi64EEENSA_ILi256EEESF_EEENS_6half_tENS5_IJlSB_lEEESI_SJ_NS4_8TiledMMAINS4_8MMA_AtomIJNS4_4SM904GMMA26MMA_64x256x16_F32F16F16_SSILNSN_5MajorE0ELSP_0ELNSN_7ScaleInE1ELSQ_1EEEEEENS4_6LayoutISC_NS5_IJNSA_ILi0EEESU_SU_EEEEENS5_IJNS4_10UnderscoreESX_SX_EEEEENS4_13SM90_TMA_LOADENS4_14ComposedLayoutINS4_7SwizzleILi3ELi4ELi3EEENS4_18smem_ptr_flag_bitsILi16EEENST_INS5_IJNSA_ILi8EEESF_EEENS5_IJSF_SB_EEEEEEEvNS4_8identityES10_S1A_vS1B_EENS_8epilogue10collective6detail29Sm90TmaWarpSpecializedAdapterINS1E_15DefaultEpilogueISI_SJ_SJ_NS1D_6thread17LinearCombinationISI_Li1EffLNS1I_9ScaleType4KindE0ELNS_15FloatRoundStyleE2ESI_EENS1_15EpilogueDefaultEEEEEvvEEEEvNT_6ParamsE)
        /*0020*/ 	.word	0x00000008
.L_19:


//--------------------- .nv.compat                --------------------------
	.section	.nv.compat,"",@"SHT_CUDA_COMPAT_INFO"
	.align	4
        /*0000*/ 	.byte	0x02, 0x09, 0x01, 0x00, 0x02, 0x02, 0x04, 0x00, 0x02, 0x05, 0x05, 0x00, 0x03, 0x07, 0x01, 0x01
        /*0010*/ 	.byte	0x02, 0x03, 0x01, 0x00, 0x02, 0x06, 0x01, 0x00, 0x04, 0x0b, 0x08, 0x00, 0x00, 0x00, 0x00, 0x00
        /*0020*/ 	.byte	0x00, 0x00, 0x00, 0x00


//--------------------- .nv.info._ZN7cutlass13device_kernelINS_4gemm6kernel13GemmUniversalIN4cute5tupleIJiiiiEEENS1_10collective13CollectiveMmaINS1_34MainloopSm90TmaGmmaWarpSpecializedILi3ENS5_IJNS4_1CILi1EEESB_SB_EEENS1_32KernelTmaWarpSpecializedPingpongEEENS5_IJNSA_ILi64EEENSA_ILi256EEESF_EEENS_6half_tENS5_IJlSB_lEEESI_SJ_NS4_8TiledMMAINS4_8MMA_AtomIJNS4_4SM904GMMA26MMA_64x256x16_F32F16F16_SSILNSN_5MajorE0ELSP_0ELNSN_7ScaleInE1ELSQ_1EEEEEENS4_6LayoutISC_NS5_IJNSA_ILi0EEESU_SU_EEEEENS5_IJNS4_10UnderscoreESX_SX_EEEEENS4_13SM90_TMA_LOADENS4_14ComposedLayoutINS4_7SwizzleILi3ELi4ELi3EEENS4_18smem_ptr_flag_bitsILi16EEENST_INS5_IJNSA_ILi8EEESF_EEENS5_IJSF_SB_EEEEEEEvNS4_8identityES10_S1A_vS1B_EENS_8epilogue10collective6detail29Sm90TmaWarpSpecializedAdapterINS1E_15DefaultEpilogueISI_SJ_SJ_NS1D_6thread17LinearCombinationISI_Li1EffLNS1I_9ScaleType4KindE0ELNS_15FloatRoundStyleE2ESI_EENS1_15EpilogueDefaultEEEEEvvEEEEvNT_6ParamsE --------------------------
	.section	.nv.info._ZN7cutlass13device_kernelINS_4gemm6kernel13GemmUniversalIN4cute5tupleIJiiiiEEENS1_10collective13CollectiveMmaINS1_34MainloopSm90TmaGmmaWarpSpecializedILi3ENS5_IJNS4_1CILi1EEESB_SB_EEENS1_32KernelTmaWarpSpecializedPingpongEEENS5_IJNSA_ILi64EEENSA_ILi256EEESF_EEENS_6half_tENS5_IJlSB_lEEESI_SJ_NS4_8TiledMMAINS4_8MMA_AtomIJNS4_4SM904GMMA26MMA_64x256x16_F32F16F16_SSILNSN_5MajorE0ELSP_0ELNSN_7ScaleInE1ELSQ_1EEEEEENS4_6LayoutISC_NS5_IJNSA_ILi0EEESU_SU_EEEEENS5_IJNS4_10UnderscoreESX_SX_EEEEENS4_13SM90_TMA_LOADENS4_14ComposedLayoutINS4_7SwizzleILi3ELi4ELi3EEENS4_18smem_ptr_flag_bitsILi16EEENST_INS5_IJNSA_ILi8EEESF_EEENS5_IJSF_SB_EEEEEEEvNS4_8identityES10_S1A_vS1B_EENS_8epilogue10collective6detail29Sm90TmaWarpSpecializedAdapterINS1E_15DefaultEpilogueISI_SJ_SJ_NS1D_6thread17LinearCombinationISI_Li1EffLNS1I_9ScaleType4KindE0ELNS_15FloatRoundStyleE2ESI_EENS1_15EpilogueDefaultEEEEEvvEEEEvNT_6ParamsE,"",@"SHT_CUDA_INFO"
	.sectionflags	@""
	.align	4


	//----- nvinfo : EIATTR_CUDA_API_VERSION
	.align		4
        /*0000*/ 	.byte	0x04, 0x37
        /*0002*/ 	.short	(.L_21 - .L_20)
.L_20:
        /*0004*/ 	.word	0x00000082


	//----- nvinfo : EIATTR_KPARAM_INFO
	.align		4
.L_21:
        /*0008*/ 	.byte	0x04, 0x17
        /*000a*/ 	.short	(.L_23 - .L_22)
.L_22:
        /*000c*/ 	.word	0x00000000
        /*0010*/ 	.short	0x0000
        /*0012*/ 	.short	0x0070
        /*0014*/ 	.byte	0x00, 0xf0, 0x01, 0x10


	//----- nvinfo : EIATTR_SPARSE_MMA_MASK
	.align		4
.L_23:
        /*0018*/ 	.byte	0x03, 0x50
        /*001a*/ 	.short	0x0000


	//----- nvinfo : EIATTR_MAXREG_COUNT
	.align		4
        /*001c*/ 	.byte	0x03, 0x1b
        /*001e*/ 	.short	0x00a8


	//----- nvinfo : EIATTR_NUM_BARRIERS
	.align		4
        /*0020*/ 	.byte	0x02, 0x4c
        /*0022*/ 	.byte	0x01
	.zero		1


	//----- nvinfo : EIATTR_EXTERNS
	.align		4
        /*0024*/ 	.byte	0x04, 0x0f
        /*0026*/ 	.short	(.L_25 - .L_24)


	//   ....[0]....
	.align		4
.L_24:
        /*0028*/ 	.word	index@(__assertfail)


	//----- nvinfo : EIATTR_ANNOTATIONS
	.align		4
.L_25:
        /*002c*/ 	.byte	0x04, 0x55
        /*002e*/ 	.short	(.L_27 - .L_26)


	//   ....[0]....
.L_26:
        /*0030*/ 	.word	0x00000001
        /*0034*/ 	.byte	0xb0, 0x0a, 0x00, 0x00, 0x01, 0x00, 0x00, 0x00, 0xa0, 0x9c, 0x00, 0x00, 0x01, 0x00, 0x00, 0x00
        /*0044*/ 	.byte	0xb0, 0xa8, 0x00, 0x00


	//----- nvinfo : EIATTR_MERCURY_ISA_VERSION
	.align		4
.L_27:
        /*0048*/ 	.byte	0x03, 0x5f
        /*004a*/ 	.short	0x0101


	//----- nvinfo : EIATTR_INT_WARP_WIDE_INSTR_OFFSETS
	.align		4
        /*004c*/ 	.byte	0x04, 0x31
        /*004e*/ 	.short	(.L_29 - .L_28)


	//   ....[0]....
.L_28:
        /*0050*/ 	.word	0x000003c0


	//   ....[1]....
        /*0054*/ 	.word	0x000003e0


	//   ....[2]....
        /*0058*/ 	.word	0x00000460


	//   ....[3]....
        /*005c*/ 	.word	0x00000470


	//   ....[4]....
        /*0060*/ 	.word	0x00000480


	//   ....[5]....
        /*0064*/ 	.word	0x000004a0


	//   ....[6]....
        /*0068*/ 	.word	0x00000530


	//   ....[7]....
        /*006c*/ 	.word	0x00000550


	//----- nvinfo : EIATTR_COOP_GROUP_MASK_REGIDS
	.align		4
.L_29:
        /*0070*/ 	.byte	0x04, 0x29
        /*0072*/ 	.short	(.L_31 - .L_30)


	//   ....[0]....
.L_30:
        /*0074*/ 	.word	0xffffffff


	//   ....[1]....
        /*0078*/ 	.word	0xffffffff


	//   ....[2]....
        /*007c*/ 	.word	0xffffffff


	//   ....[3]....
        /*0080*/ 	.word	0xffffffff


	//   ....[4]....
        /*0084*/ 	.word	0xffffffff


	//   ....[5]....
        /*0088*/ 	.word	0xffffffff


	//----- nvinfo : EIATTR_COOP_GROUP_INSTR_OFFSETS
	.align		4
.L_31:
        /*008c*/ 	.byte	0x04, 0x28
        /*008e*/ 	.short	(.L_33 - .L_32)


	//   ....[0]....
.L_32:
        /*0090*/ 	.word	0x00000070


	//   ....[1]....
        /*0094*/ 	.word	0x00000080


	//   ....[2]....
        /*0098*/ 	.word	0x00000140


	//   ....[3]....
        /*009c*/ 	.word	0x000002b0


	//   ....[4]....
        /*00a0*/ 	.word	0x000002f0


	//   ....[5]....
        /*00a4*/ 	.word	0x00000340


	//----- nvinfo : EIATTR_REG_RECONFIG
	.align		4
.L_33:
        /*00a8*/ 	.byte	0x01, 0x54
	.zero		2


	//----- nvinfo : EIATTR_SYSCALL_OFFSETS
	.align		4
        /*00ac*/ 	.byte	0x04, 0x46
        /*00ae*/ 	.short	(.L_35 - .L_34)


	//   ....[0]....
.L_34:
        /*00b0*/ 	.word	0x00001560


	//----- nvinfo : EIATTR_MBARRIER_INSTR_OFFSETS
	.align		4
.L_35:
        /*00b4*/ 	.byte	0x04, 0x39
        /*00b6*/ 	.short	(.L_37 - .L_36)


	//   ....[0]....
.L_36:
        /*00b8*/ 	.word	0x00000240
        /*00bc*/ 	.word	0x000000ff
        /*00c0*/ 	.word	0x00000000
        /*00c4*/ 	.short	0x0100
        /*00c6*/ 	.byte	0x08
	.zero		1


	//   ....[1]....
        /*00c8*/ 	.word	0x00000250
        /*00cc*/ 	.word	0x000000ff
        /*00d0*/ 	.word	0x00000018
        /*00d4*/ 	.short	0x0100
        /*00d6*/ 	.byte	0x08
	.zero		1


	//   ....[2]....
        /*00d8*/ 	.word	0x00000260
        /*00dc*/ 	.word	0x000000ff
        /*00e0*/ 	.word	0x00000008
        /*00e4*/ 	.short	0x0100
        /*00e6*/ 	.byte	0x08
	.zero		1


	//   ....[3]....
        /*00e8*/ 	.word	0x00000270
        /*00ec*/ 	.word	0x000000ff
        /*00f0*/ 	.word	0x00000020
        /*00f4*/ 	.short	0x0100
        /*00f6*/ 	.byte	0x08
	.zero		1


	//   ....[4]....
        /*00f8*/ 	.word	0x00000280
        /*00fc*/ 	.word	0x000000ff
        /*0100*/ 	.word	0x00000010
        /*0104*/ 	.short	0x0100
        /*0106*/ 	.byte	0x08
	.zero		1


	//   ....[5]....
        /*0108*/ 	.word	0x00000290
        /*010c*/ 	.word	0x000000ff
        /*0110*/ 	.word	0x00000028
        /*0114*/ 	.short	0x0100
        /*0116*/ 	.byte	0x08
	.zero		1


	//   ....[6]....
        /*0118*/ 	.word	0x00000590
        /*011c*/ 	.word	0x000000ff
        /*0120*/ 	.word	0x00000060
        /*0124*/ 	.short	0x0100
        /*0126*/ 	.byte	0x08
	.zero		1


	//   ....[7]....
        /*0128*/ 	.word	0x00000600
        /*012c*/ 	.word	0x000000ff
        /*0130*/ 	.word	0x00000068
        /*0134*/ 	.short	0x0100
        /*0136*/ 	.byte	0x08
	.zero		1


	//   ....[8]....
        /*0138*/ 	.word	0x00000620
        /*013c*/ 	.word	0x000000ff
        /*0140*/ 	.word	0x00000040
        /*0144*/ 	.short	0x0100
        /*0146*/ 	.byte	0x09
	.zero		1


	//   ....[9]....
        /*0148*/ 	.word	0x00000630
        /*014c*/ 	.word	0x000000ff
        /*0150*/ 	.word	0x00000048
        /*0154*/ 	.short	0x0100
        /*0156*/ 	.byte	0x09
	.zero		1


	//   ....[10]....
        /*0158*/ 	.word	0x00000640
        /*015c*/ 	.word	0x000000ff
        /*0160*/ 	.word	0x00000050
        /*0164*/ 	.short	0x0100
        /*0166*/ 	.byte	0x09
	.zero		1


	//   ....[11]....
        /*0168*/ 	.word	0x00000650
        /*016c*/ 	.word	0x000000ff
        /*0170*/ 	.word	0x00000058
        /*0174*/ 	.short	0x0100
        /*0176*/ 	.byte	0x09
	.zero		1


	//   ....[12]....
        /*0178*/ 	.word	0x00001440
        /*017c*/ 	.word	0x0000009d
        /*0180*/ 	.word	0x00000000
        /*0184*/ 	.short	0x010a
        /*0186*/ 	.byte	0x2a
	.zero		1


	//   ....[13]....
        /*0188*/ 	.word	0x000015e0
        /*018c*/ 	.word	0x00000003
        /*0190*/ 	.word	0x00000000
        /*0194*/ 	.short	0x010a
        /*0196*/ 	.byte	0x3f
	.zero		1


	//   ....[14]....
        /*0198*/ 	.word	0x00001640
        /*019c*/ 	.word	0x00000003
        /*01a0*/ 	.word	0x00000000
        /*01a4*/ 	.short	0x010a
        /*01a6*/ 	.byte	0x3f
	.zero		1


	//   ....[15]....
        /*01a8*/ 	.word	0x000019d0
        /*01ac*/ 	.word	0x000000ff
        /*01b0*/ 	.word	0x00000000
        /*01b4*/ 	.short	0x010a
        /*01b6*/ 	.byte	0x04
	.zero		1


	//   ....[16]....
        /*01b8*/ 	.word	0x00001a10
        /*01bc*/ 	.word	0x000000ff
        /*01c0*/ 	.word	0x00000000
        /*01c4*/ 	.short	0x010a
        /*01c6*/ 	.byte	0x04
	.zero		1


	//   ....[17]....
        /*01c8*/ 	.word	0x00001ca0
        /*01cc*/ 	.word	0x000000ff
        /*01d0*/ 	.word	0x00000000
        /*01d4*/ 	.short	0x0101
        /*01d6*/ 	.byte	0x04
	.zero		1


	//   ....[18]....
        /*01d8*/ 	.word	0x00001d90
        /*01dc*/ 	.word	0x0000009e
        /*01e0*/ 	.word	0x00000000
        /*01e4*/ 	.short	0x0101
        /*01e6*/ 	.byte	0x2d
	.zero		1


	//   ....[19]....
        /*01e8*/ 	.word	0x00001e60
        /*01ec*/ 	.word	0x000000ff
        /*01f0*/ 	.word	0x00000000
        /*01f4*/ 	.short	0x0101
        /*01f6*/ 	.byte	0x06
	.zero		1


	//   ....[20]....
        /*01f8*/ 	.word	0x00001f10
        /*01fc*/ 	.word	0x0000009d
        /*0200*/ 	.word	0x00000010
        /*0204*/ 	.short	0x010a
        /*0206*/ 	.byte	0x2a
	.zero		1


	//   ....[21]....
        /*0208*/ 	.word	0x00009cc0
        /*020c*/ 	.word	0x000000a0
        /*0210*/ 	.word	0x00000000
        /*0214*/ 	.short	0x0101
        /*0216*/ 	.byte	0x2d
	.zero		1


	//   ....[22]....
        /*0218*/ 	.word	0x0000a620
        /*021c*/ 	.word	0x0000000a
        /*0220*/ 	.word	0x00000018
        /*0224*/ 	.short	0x010a
        /*0226*/ 	.byte	0x3f
	.zero		1


	//   ....[23]....
        /*0228*/ 	.word	0x0000a9c0
        /*022c*/ 	.word	0x00000005
        /*0230*/ 	.word	0x00000068
        /*0234*/ 	.short	0x0101
        /*0236*/ 	.byte	0x3f
	.zero		1


	//   ....[24]....
        /*0238*/ 	.word	0x0000b140
        /*023c*/ 	.word	0x00000009
        /*0240*/ 	.word	0x00000000
        /*0244*/ 	.short	0x010a
        /*0246*/ 	.byte	0x3f
	.zero		1


	//   ....[25]....
        /*0248*/ 	.word	0x0000b1c0
        /*024c*/ 	.word	0x00000006
        /*0250*/ 	.word	0x00000000
        /*0254*/ 	.short	0x010a
        /*0256*/ 	.byte	0x3f
	.zero		1


	//   ....[26]....
        /*0258*/ 	.word	0x0000b250
        /*025c*/ 	.word	0x00000003
        /*0260*/ 	.word	0x00000000
        /*0264*/ 	.short	0x010a
        /*0266*/ 	.byte	0x3f
	.zero		1


	//   ....[27]....
        /*0268*/ 	.word	0x0000b2b0
        /*026c*/ 	.word	0x0000009f
        /*0270*/ 	.word	0x00000000
        /*0274*/ 	.short	0x010a
        /*0276*/ 	.byte	0x3f
	.zero		1


	//   ....[28]....
        /*0278*/ 	.word	0x0000b300
        /*027c*/ 	.word	0x00000003
        /*0280*/ 	.word	0x00000000
        /*0284*/ 	.short	0x010a
        /*0286*/ 	.byte	0x3f
	.zero		1


	//   ....[29]....
        /*0288*/ 	.word	0x0000b360
        /*028c*/ 	.word	0x00000004
        /*0290*/ 	.word	0x00000000
        /*0294*/ 	.short	0x010a
        /*0296*/ 	.byte	0x3f
	.zero		1


	//   ....[30]....
        /*0298*/ 	.word	0x0000b3b0
        /*029c*/ 	.word	0x0000009f
        /*02a0*/ 	.word	0x00000010
        /*02a4*/ 	.short	0x010a
        /*02a6*/ 	.byte	0x3f
	.zero		1


	//   ....[31]....
        /*02a8*/ 	.word	0x0000b480
        /*02ac*/ 	.word	0x0000000a
        /*02b0*/ 	.word	0x00000018
        /*02b4*/ 	.short	0x010a
        /*02b6*/ 	.byte	0x3f
	.zero		1


	//   ....[32]....
        /*02b8*/ 	.word	0x0000b550
        /*02bc*/ 	.word	0x00000009
        /*02c0*/ 	.word	0x00000000
        /*02c4*/ 	.short	0x010a
        /*02c6*/ 	.byte	0x3f
	.zero		1


	//   ....[33]....
        /*02c8*/ 	.word	0x0000b5a0
        /*02cc*/ 	.word	0x00000006
        /*02d0*/ 	.word	0x00000000
        /*02d4*/ 	.short	0x010a
        /*02d6*/ 	.byte	0x3f
	.zero		1


	//----- nvinfo : EIATTR_NUM_MBARRIERS
	.align		4
.L_37:
        /*02d8*/ 	.byte	0x03, 0x38
        /*02da*/ 	.short	0x000c


	//----- nvinfo : EIATTR_EXIT_INSTR_OFFSETS
	.align		4
        /*02dc*/ 	.byte	0x04, 0x1c
        /*02de*/ 	.short	(.L_39 - .L_38)


	//   ....[0]....
.L_38:
        /*02e0*/ 	.word	0x00001160


	//   ....[1]....
        /*02e4*/ 	.word	0x000011c0


	//   ....[2]....
        /*02e8*/ 	.word	0x0000a350


	//   ....[3]....
        /*02ec*/ 	.word	0x0000a380


	//   ....[4]....
        /*02f0*/ 	.word	0x0000b2a0


	//----- nvinfo : EIATTR_MAX_THREADS
	.align		4
.L_39:
        /*02f4*/ 	.byte	0x04, 0x05
        /*02f6*/ 	.short	(.L_41 - .L_40)
.L_40:
        /*02f8*/ 	.word	0x00000180
        /*02fc*/ 	.word	0x00000001
        /*0300*/ 	.word	0x00000001


	//----- nvinfo : EIATTR_CRS_STACK_SIZE
	.align		4
.L_41:
        /*0304*/ 	.byte	0x04, 0x1e
        /*0306*/ 	.short	(.L_43 - .L_42)
.L_42:
        /*0308*/ 	.word	0x00000000


	//----- nvinfo : EIATTR_CBANK_PARAM_SIZE
	.align		4
.L_43:
        /*030c*/ 	.byte	0x03, 0x19
        /*030e*/ 	.short	0x0470


	//----- nvinfo : EIATTR_PARAM_CBANK
	.align		4
        /*0310*/ 	.byte	0x04, 0x0a
        /*0312*/ 	.short	(.L_45 - .L_44)
	.align		4
.L_44:
        /*0314*/ 	.word	index@(.nv.constant0._ZN7cutlass13device_kernelINS_4gemm6kernel13GemmUniversalIN4cute5tupleIJiiiiEEENS1_10collective13CollectiveMmaINS1_34MainloopSm90TmaGmmaWarpSpecializedILi3ENS5_IJNS4_1CILi1EEESB_SB_EEENS1_32KernelTmaWarpSpecializedPingpongEEENS5_IJNSA_ILi64EEENSA_ILi256EEESF_EEENS_6half_tENS5_IJlSB_lEEESI_SJ_NS4_8TiledMMAINS4_8MMA_AtomIJNS4_4SM904GMMA26MMA_64x256x16_F32F16F16_SSILNSN_5MajorE0ELSP_0ELNSN_7ScaleInE1ELSQ_1EEEEEENS4_6LayoutISC_NS5_IJNSA_ILi0EEESU_SU_EEEEENS5_IJNS4_10UnderscoreESX_SX_EEEEENS4_13SM90_TMA_LOADENS4_14ComposedLayoutINS4_7SwizzleILi3ELi4ELi3EEENS4_18smem_ptr_flag_bitsILi16EEENST_INS5_IJNSA_ILi8EEESF_EEENS5_IJSF_SB_EEEEEEEvNS4_8identityES10_S1A_vS1B_EENS_8epilogue10collective6detail29Sm90TmaWarpSpecializedAdapterINS1E_15DefaultEpilogueISI_SJ_SJ_NS1D_6thread17LinearCombinationISI_Li1EffLNS1I_9ScaleType4KindE0ELNS_15FloatRoundStyleE2ESI_EENS1_15EpilogueDefaultEEEEEvvEEEEvNT_6ParamsE)
        /*0318*/ 	.short	0x0210
        /*031a*/ 	.short	0x0470


	//----- nvinfo : EIATTR_SW_WAR
	.align		4
.L_45:
        /*031c*/ 	.byte	0x04, 0x36
        /*031e*/ 	.short	(.L_47 - .L_46)
.L_46:
        /*0320*/ 	.word	0x00000008
.L_47:


//--------------------- .nv.callgraph             --------------------------
	.section	.nv.callgraph,"",@"SHT_CUDA_CALLGRAPH"
	.align	4
	.sectionentsize	8
	.align		4
        /*0000*/ 	.word	0x00000000
	.align		4
        /*0004*/ 	.word	0xffffffff
	.align		4
        /*0008*/ 	.word	index@(_ZN7cutlass13device_kernelINS_4gemm6kernel13GemmUniversalIN4cute5tupleIJiiiiEEENS1_10collective13CollectiveMmaINS1_34MainloopSm90TmaGmmaWarpSpecializedILi3ENS5_IJNS4_1CILi1EEESB_SB_EEENS1_32KernelTmaWarpSpecializedPingpongEEENS5_IJNSA_ILi64EEENSA_ILi256EEESF_EEENS_6half_tENS5_IJlSB_lEEESI_SJ_NS4_8TiledMMAINS4_8MMA_AtomIJNS4_4SM904GMMA26MMA_64x256x16_F32F16F16_SSILNSN_5MajorE0ELSP_0ELNSN_7ScaleInE1ELSQ_1EEEEEENS4_6LayoutISC_NS5_IJNSA_ILi0EEESU_SU_EEEEENS5_IJNS4_10UnderscoreESX_SX_EEEEENS4_13SM90_TMA_LOADENS4_14ComposedLayoutINS4_7SwizzleILi3ELi4ELi3EEENS4_18smem_ptr_flag_bitsILi16EEENST_INS5_IJNSA_ILi8EEESF_EEENS5_IJSF_SB_EEEEEEEvNS4_8identityES10_S1A_vS1B_EENS_8epilogue10collective6detail29Sm90TmaWarpSpecializedAdapterINS1E_15DefaultEpilogueISI_SJ_SJ_NS1D_6thread17LinearCombinationISI_Li1EffLNS1I_9ScaleType4KindE0ELNS_15FloatRoundStyleE2ESI_EENS1_15EpilogueDefaultEEEEEvvEEEEvNT_6ParamsE)
	.align		4
        /*000c*/ 	.word	index@(__assertfail)
	.align		4
        /*0010*/ 	.word	0x00000000
	.align		4
        /*0014*/ 	.word	0xfffffffe
	.align		4
        /*0018*/ 	.word	0x00000000
	.align		4
        /*001c*/ 	.word	0xfffffffd
	.align		4
        /*0020*/ 	.word	0x00000000
	.align		4
        /*0024*/ 	.word	0xfffffffc


//--------------------- .nv.constant4             --------------------------
	.section	.nv.constant4,"a",@progbits
	.align	8
	.align		8
.nv.constant4:
        /*0000*/ 	.dword	__assertfail
	.align		8
        /*0008*/ 	.dword	__unnamed_1
	.align		8
        /*0010*/ 	.dword	_ZN40_INTERNAL_3939b265_4_k_cu_a27ed36d_271584cuda3std3__45__cpo5beginE
	.align		8
        /*0018*/ 	.dword	_ZN40_INTERNAL_3939b265_4_k_cu_a27ed36d_271584cuda3std3__45__cpo3endE
	.align		8
        /*0020*/ 	.dword	_ZN40_INTERNAL_3939b265_4_k_cu_a27ed36d_271584cuda3std3__45__cpo6cbeginE
	.align		8
        /*0028*/ 	.dword	_ZN40_INTERNAL_3939b265_4_k_cu_a27ed36d_271584cuda3std3__45__cpo4cendE
	.align		8
        /*0030*/ 	.dword	_ZN40_INTERNAL_3939b265_4_k_cu_a27ed36d_271584cuda3std3__442_GLOBAL__N__3939b265_4_k_cu_a27ed36d_271586ignoreE
	.align		8
        /*0038*/ 	.dword	_ZN40_INTERNAL_3939b265_4_k_cu_a27ed36d_271584cuda3std3__419piecewise_constructE
	.align		8
        /*0040*/ 	.dword	_ZN40_INTERNAL_3939b265_4_k_cu_a27ed36d_271584cuda3std3__48in_placeE
	.align		8
        /*0048*/ 	.dword	_ZN40_INTERNAL_3939b265_4_k_cu_a27ed36d_271584cuda3std6ranges3__45__cpo4swapE
	.align		8
        /*0050*/ 	.dword	_ZN40_INTERNAL_3939b265_4_k_cu_a27ed36d_271584cuda3std6ranges3__45__cpo9iter_moveE
	.align		8
        /*0058*/ 	.dword	_ZN40_INTERNAL_3939b265_4_k_cu_a27ed36d_271584cute7productE
	.align		8
        /*0060*/ 	.dword	_ZN40_INTERNAL_3939b265_4_k_cu_a27ed36d_271584cute1_E
	.align		8
        /*0068*/ 	.dword	$str$22
	.align		8
        /*0070*/ 	.dword	$str$23


//--------------------- .text._ZN7cutlass13device_kernelINS_4gemm6kernel13GemmUniversalIN4cute5tupleIJiiiiEEENS1_10collective13CollectiveMmaINS1_34MainloopSm90TmaGmmaWarpSpecializedILi3ENS5_IJNS4_1CILi1EEESB_SB_EEENS1_32KernelTmaWarpSpecializedPingpongEEENS5_IJNSA_ILi64EEENSA_ILi256EEESF_EEENS_6half_tENS5_IJlSB_lEEESI_SJ_NS4_8TiledMMAINS4_8MMA_AtomIJNS4_4SM904GMMA26MMA_64x256x16_F32F16F16_SSILNSN_5MajorE0ELSP_0ELNSN_7ScaleInE1ELSQ_1EEEEEENS4_6LayoutISC_NS5_IJNSA_ILi0EEESU_SU_EEEEENS5_IJNS4_10UnderscoreESX_SX_EEEEENS4_13SM90_TMA_LOADENS4_14ComposedLayoutINS4_7SwizzleILi3ELi4ELi3EEENS4_18smem_ptr_flag_bitsILi16EEENST_INS5_IJNSA_ILi8EEESF_EEENS5_IJSF_SB_EEEEEEEvNS4_8identityES10_S1A_vS1B_EENS_8epilogue10collective6detail29Sm90TmaWarpSpecializedAdapterINS1E_15DefaultEpilogueISI_SJ_SJ_NS1D_6thread17LinearCombinationISI_Li1EffLNS1I_9ScaleType4KindE0ELNS_15FloatRoundStyleE2ESI_EENS1_15EpilogueDefaultEEEEEvvEEEEvNT_6ParamsE --------------------------
	.section	.text._ZN7cutlass13device_kernelINS_4gemm6kernel13GemmUniversalIN4cute5tupleIJiiiiEEENS1_10collective13CollectiveMmaINS1_34MainloopSm90TmaGmmaWarpSpecializedILi3ENS5_IJNS4_1CILi1EEESB_SB_EEENS1_32KernelTmaWarpSpecializedPingpongEEENS5_IJNSA_ILi64EEENSA_ILi256EEESF_EEENS_6half_tENS5_IJlSB_lEEESI_SJ_NS4_8TiledMMAINS4_8MMA_AtomIJNS4_4SM904GMMA26MMA_64x256x16_F32F16F16_SSILNSN_5MajorE0ELSP_0ELNSN_7ScaleInE1ELSQ_1EEEEEENS4_6LayoutISC_NS5_IJNSA_ILi0EEESU_SU_EEEEENS5_IJNS4_10UnderscoreESX_SX_EEEEENS4_13SM90_TMA_LOADENS4_14ComposedLayoutINS4_7SwizzleILi3ELi4ELi3EEENS4_18smem_ptr_flag_bitsILi16EEENST_INS5_IJNSA_ILi8EEESF_EEENS5_IJSF_SB_EEEEEEEvNS4_8identityES10_S1A_vS1B_EENS_8epilogue10collective6detail29Sm90TmaWarpSpecializedAdapterINS1E_15DefaultEpilogueISI_SJ_SJ_NS1D_6thread17LinearCombinationISI_Li1EffLNS1I_9ScaleType4KindE0ELNS_15FloatRoundStyleE2ESI_EENS1_15EpilogueDefaultEEEEEvvEEEEvNT_6ParamsE,"ax",@progbits
	.align	128
.text._ZN7cutlass13device_kernelINS_4gemm6kernel13GemmUniversalIN4cute5tupleIJiiiiEEENS1_10collective13CollectiveMmaINS1_34MainloopSm90TmaGmmaWarpSpecializedILi3ENS5_IJNS4_1CILi1EEESB_SB_EEENS1_32KernelTmaWarpSpecializedPingpongEEENS5_IJNSA_ILi64EEENSA_ILi256EEESF_EEENS_6half_tENS5_IJlSB_lEEESI_SJ_NS4_8TiledMMAINS4_8MMA_AtomIJNS4_4SM904GMMA26MMA_64x256x16_F32F16F16_SSILNSN_5MajorE0ELSP_0ELNSN_7ScaleInE1ELSQ_1EEEEEENS4_6LayoutISC_NS5_IJNSA_ILi0EEESU_SU_EEEEENS5_IJNS4_10UnderscoreESX_SX_EEEEENS4_13SM90_TMA_LOADENS4_14ComposedLayoutINS4_7SwizzleILi3ELi4ELi3EEENS4_18smem_ptr_flag_bitsILi16EEENST_INS5_IJNSA_ILi8EEESF_EEENS5_IJSF_SB_EEEEEEEvNS4_8identityES10_S1A_vS1B_EENS_8epilogue10collective6detail29Sm90TmaWarpSpecializedAdapterINS1E_15DefaultEpilogueISI_SJ_SJ_NS1D_6thread17LinearCombinationISI_Li1EffLNS1I_9ScaleType4KindE0ELNS_15FloatRoundStyleE2ESI_EENS1_15EpilogueDefaultEEEEEvvEEEEvNT_6ParamsE:
        .type           _ZN7cutlass13device_kernelINS_4gemm6kernel13GemmUniversalIN4cute5tupleIJiiiiEEENS1_10collective13CollectiveMmaINS1_34MainloopSm90TmaGmmaWarpSpecializedILi3ENS5_IJNS4_1CILi1EEESB_SB_EEENS1_32KernelTmaWarpSpecializedPingpongEEENS5_IJNSA_ILi64EEENSA_ILi256EEESF_EEENS_6half_tENS5_IJlSB_lEEESI_SJ_NS4_8TiledMMAINS4_8MMA_AtomIJNS4_4SM904GMMA26MMA_64x256x16_F32F16F16_SSILNSN_5MajorE0ELSP_0ELNSN_7ScaleInE1ELSQ_1EEEEEENS4_6LayoutISC_NS5_IJNSA_ILi0EEESU_SU_EEEEENS5_IJNS4_10UnderscoreESX_SX_EEEEENS4_13SM90_TMA_LOADENS4_14ComposedLayoutINS4_7SwizzleILi3ELi4ELi3EEENS4_18smem_ptr_flag_bitsILi16EEENST_INS5_IJNSA_ILi8EEESF_EEENS5_IJSF_SB_EEEEEEEvNS4_8identityES10_S1A_vS1B_EENS_8epilogue10collective6detail29Sm90TmaWarpSpecializedAdapterINS1E_15DefaultEpilogueISI_SJ_SJ_NS1D_6thread17LinearCombinationISI_Li1EffLNS1I_9ScaleType4KindE0ELNS_15FloatRoundStyleE2ESI_EENS1_15EpilogueDefaultEEEEEvvEEEEvNT_6ParamsE,@function
        .size           _ZN7cutlass13device_kernelINS_4gemm6kernel13GemmUniversalIN4cute5tupleIJiiiiEEENS1_10collective13CollectiveMmaINS1_34MainloopSm90TmaGmmaWarpSpecializedILi3ENS5_IJNS4_1CILi1EEESB_SB_EEENS1_32KernelTmaWarpSpecializedPingpongEEENS5_IJNSA_ILi64EEENSA_ILi256EEESF_EEENS_6half_tENS5_IJlSB_lEEESI_SJ_NS4_8TiledMMAINS4_8MMA_AtomIJNS4_4SM904GMMA26MMA_64x256x16_F32F16F16_SSILNSN_5MajorE0ELSP_0ELNSN_7ScaleInE1ELSQ_1EEEEEENS4_6LayoutISC_NS5_IJNSA_ILi0EEESU_SU_EEEEENS5_IJNS4_10UnderscoreESX_SX_EEEEENS4_13SM90_TMA_LOADENS4_14ComposedLayoutINS4_7SwizzleILi3ELi4ELi3EEENS4_18smem_ptr_flag_bitsILi16EEENST_INS5_IJNSA_ILi8EEESF_EEENS5_IJSF_SB_EEEEEEEvNS4_8identityES10_S1A_vS1B_EENS_8epilogue10collective6detail29Sm90TmaWarpSpecializedAdapterINS1E_15DefaultEpilogueISI_SJ_SJ_NS1D_6thread17LinearCombinationISI_Li1EffLNS1I_9ScaleType4KindE0ELNS_15FloatRoundStyleE2ESI_EENS1_15EpilogueDefaultEEEEEvvEEEEvNT_6ParamsE,(.L_x_323 - _ZN7cutlass13device_kernelINS_4gemm6kernel13GemmUniversalIN4cute5tupleIJiiiiEEENS1_10collective13CollectiveMmaINS1_34MainloopSm90TmaGmmaWarpSpecializedILi3ENS5_IJNS4_1CILi1EEESB_SB_EEENS1_32KernelTmaWarpSpecializedPingpongEEENS5_IJNSA_ILi64EEENSA_ILi256EEESF_EEENS_6half_tENS5_IJlSB_lEEESI_SJ_NS4_8TiledMMAINS4_8MMA_AtomIJNS4_4SM904GMMA26MMA_64x256x16_F32F16F16_SSILNSN_5MajorE0ELSP_0ELNSN_7ScaleInE1ELSQ_1EEEEEENS4_6LayoutISC_NS5_IJNSA_ILi0EEESU_SU_EEEEENS5_IJNS4_10UnderscoreESX_SX_EEEEENS4_13SM90_TMA_LOADENS4_14ComposedLayoutINS4_7SwizzleILi3ELi4ELi3EEENS4_18smem_ptr_flag_bitsILi16EEENST_INS5_IJNSA_ILi8EEESF_EEENS5_IJSF_SB_EEEEEEEvNS4_8identityES10_S1A_vS1B_EENS_8epilogue10collective6detail29Sm90TmaWarpSpecializedAdapterINS1E_15DefaultEpilogueISI_SJ_SJ_NS1D_6thread17LinearCombinationISI_Li1EffLNS1I_9ScaleType4KindE0ELNS_15FloatRoundStyleE2ESI_EENS1_15EpilogueDefaultEEEEEvvEEEEvNT_6ParamsE)
        .other          _ZN7cutlass13device_kernelINS_4gemm6kernel13GemmUniversalIN4cute5tupleIJiiiiEEENS1_10collective13CollectiveMmaINS1_34MainloopSm90TmaGmmaWarpSpecializedILi3ENS5_IJNS4_1CILi1EEESB_SB_EEENS1_32KernelTmaWarpSpecializedPingpongEEENS5_IJNSA_ILi64EEENSA_ILi256EEESF_EEENS_6half_tENS5_IJlSB_lEEESI_SJ_NS4_8TiledMMAINS4_8MMA_AtomIJNS4_4SM904GMMA26MMA_64x256x16_F32F16F16_SSILNSN_5MajorE0ELSP_0ELNSN_7ScaleInE1ELSQ_1EEEEEENS4_6LayoutISC_NS5_IJNSA_ILi0EEESU_SU_EEEEENS5_IJNS4_10UnderscoreESX_SX_EEEEENS4_13SM90_TMA_LOADENS4_14ComposedLayoutINS4_7SwizzleILi3ELi4ELi3EEENS4_18smem_ptr_flag_bitsILi16EEENST_INS5_IJNSA_ILi8EEESF_EEENS5_IJSF_SB_EEEEEEEvNS4_8identityES10_S1A_vS1B_EENS_8epilogue10collective6detail29Sm90TmaWarpSpecializedAdapterINS1E_15DefaultEpilogueISI_SJ_SJ_NS1D_6thread17LinearCombinationISI_Li1EffLNS1I_9ScaleType4KindE0ELNS_15FloatRoundStyleE2ESI_EENS1_15EpilogueDefaultEEEEEvvEEEEvNT_6ParamsE,@"STO_CUDA_ENTRY STV_DEFAULT"
_ZN7cutlass13device_kernelINS_4gemm6kernel13GemmUniversalIN4cute5tupleIJiiiiEEENS1_10collective13CollectiveMmaINS1_34MainloopSm90TmaGmmaWarpSpecializedILi3ENS5_IJNS4_1CILi1EEESB_SB_EEENS1_32KernelTmaWarpSpecializedPingpongEEENS5_IJNSA_ILi64EEENSA_ILi256EEESF_EEENS_6half_tENS5_IJlSB_lEEESI_SJ_NS4_8TiledMMAINS4_8MMA_AtomIJNS4_4SM904GMMA26MMA_64x256x16_F32F16F16_SSILNSN_5MajorE0ELSP_0ELNSN_7ScaleInE1ELSQ_1EEEEEENS4_6LayoutISC_NS5_IJNSA_ILi0EEESU_SU_EEEEENS5_IJNS4_10UnderscoreESX_SX_EEEEENS4_13SM90_TMA_LOADENS4_14ComposedLayoutINS4_7SwizzleILi3ELi4ELi3EEENS4_18smem_ptr_flag_bitsILi16EEENST_INS5_IJNSA_ILi8EEESF_EEENS5_IJSF_SB_EEEEEEEvNS4_8identityES10_S1A_vS1B_EENS_8epilogue10collective6detail29Sm90TmaWarpSpecializedAdapterINS1E_15DefaultEpilogueISI_SJ_SJ_NS1D_6thread17LinearCombinationISI_Li1EffLNS1I_9ScaleType4KindE0ELNS_15FloatRoundStyleE2ESI_EENS1_15EpilogueDefaultEEEEEvvEEEEvNT_6ParamsE:
[----:B------:R-:W0:Y:S02]  /*0000*/  LDC R1, c[0x0][0x28] ;  /* 0x00000a00ff017b82 */ /* 0x000e240000000800 */
[----:B0-----:R-:W-:Y:S01]  /*0010*/  VIADD R1, R1, 0xfffffff8 ;  /* 0xfffffff801017836 */ /* 0x001fe20000000000 */
[----:B------:R-:W0:Y:S01]  /*0020*/  S2R R4, SR_TID.X ;  /* 0x0000000000047919 */ /* 0x000e220000002100 */
[----:B------:R-:W-:Y:S01]  /*0030*/  ELECT P0, URZ, PT ;  /* 0x00000000003f782f */ /* 0x000fe20003800000 */
[----:B------:R-:W-:Y:S01]  /*0040*/  BSSY B0, `(.L_x_0) ;  /* 0x000000f000007945 */ /* 0x000fe20003800000 */
[--C-:B0-----:R-:W-:Y:S02]  /*0050*/  SHF.R.U32.HI R0, RZ, 0x5, R4.reuse ;  /* 0x00000005ff007819 */ /* 0x101fe40000011604 */
[----:B------:R-:W-:-:S03]  /*0060*/  SHF.R.U32.HI R5, RZ, 0x7, R4 ;  /* 0x00000007ff057819 */ /* 0x000fc60000011604 */
[----:B------:R-:W0:Y:S04]  /*0070*/  SHFL.IDX PT, R2, R0, RZ, 0x1f ;  /* 0x00001fff00027589 */ /* 0x000e2800000e0000 */
[----:B------:R1:W2:Y:S01]  /*0080*/  SHFL.IDX PT, R8, R5, RZ, 0x1f ;  /* 0x00001fff05087589 */ /* 0x0002a200000e0000 */
[----:B0-----:R-:W-:-:S13]  /*0090*/  ISETP.NE.OR P0, PT, R2, RZ, !P0 ;  /* 0x000000ff0200720c */ /* 0x001fda0004705670 */
[----:B-12---:R-:W-:Y:S05]  /*00a0*/  @P0 BRA `(.L_x_1) ;  /* 0x0000000000200947 */ /* 0x006fea0003800000 */
[----:B------:R-:W-:Y:S02]  /*00b0*/  ULDC.64 UR4, c[0x0][0x198] ;  /* 0x0000660000047ab9 */ /* 0x000fe40000000a00 */
[----:B------:R-:W-:Y:S02]  /*00c0*/  UIADD3 UR6, UP0, UR4, 0xf0, URZ ;  /* 0x000000f004067890 */ /* 0x000fe4000ff1e03f */
[----:B------:R-:W-:Y:S02]  /*00d0*/  UIADD3 UR4, UP1, UR4, 0x1f0, URZ ;  /* 0x000001f004047890 */ /* 0x000fe4000ff3e03f */
[----:B------:R-:W-:Y:S02]  /*00e0*/  UIADD3.X UR7, URZ, UR5, URZ, UP0, !UPT ;  /* 0x000000053f077290 */ /* 0x000fe400087fe43f */
[----:B------:R-:W-:-:S07]  /*00f0*/  UIADD3.X UR5, URZ, UR5, URZ, UP1, !UPT ;  /* 0x000000053f057290 */ /* 0x000fce0008ffe43f */
[----:B------:R0:W-:Y:S02]  /*0100*/  UTMACCTL.PF [UR6] ;  /* 0x00000000060079b9 */ /* 0x0001e40008040000 */
[----:B------:R0:W-:Y:S02]  /*0110*/  UTMACCTL.PF [UR4] ;  /* 0x00000000040079b9 */ /* 0x0001e40008040000 */
[----:B0-----:R-:W-:Y:S01]  /*0120*/  NOP ;  /* 0x0000000000007918 */ /* 0x001fe20000000000 */
.L_x_1:
[----:B------:R-:W-:Y:S05]  /*0130*/  BSYNC B0 ;  /* 0x0000000000007941 */ /* 0x000fea0003800000 */
.L_x_0:
[----:B------:R-:W0:Y:S02]  /*0140*/  SHFL.IDX PT, R3, R0, RZ, 0x1f ;  /* 0x00001fff00037589 */ /* 0x000e2400000e0000 */
[----:B0-----:R-:W-:-:S13]  /*0150*/  ISETP.NE.AND P0, PT, R3, RZ, PT ;  /* 0x000000ff0300720c */ /* 0x001fda0003f05270 */
[----:B------:R-:W-:Y:S05]  /*0160*/  @P0 BRA `(.L_x_2) ;  /* 0x0000000000500947 */ /* 0x000fea0003800000 */
[----:B------:R-:W0:Y:S01]  /*0170*/  S2UR UR8, SR_CgaCtaId ;  /* 0x00000000000879c3 */ /* 0x000e220000008800 */
[----:B------:R-:W-:Y:S01]  /*0180*/  UMOV UR4, 0x400 ;  /* 0x0000040000047882 */ /* 0x000fe20000000000 */
[----:B------:R-:W-:Y:S01]  /*0190*/  UMOV UR5, 0x1 ;  /* 0x0000000100057882 */ /* 0x000fe20000000000 */
[----:B------:R-:W-:Y:S01]  /*01a0*/  UMOV UR6, 0x80 ;  /* 0x0000008000067882 */ /* 0x000fe20000000000 */
[----:B------:R-:W-:Y:S01]  /*01b0*/  ELECT P0, URZ, PT ;  /* 0x00000000003f782f */ /* 0x000fe20003800000 */
[----:B------:R-:W-:-:S04]  /*01c0*/  UIADD3 UR6, -UR6, 0x100000, URZ ;  /* 0x0010000006067890 */ /* 0x000fc8000fffe13f */
[----:B------:R-:W-:Y:S02]  /*01d0*/  USHF.L.U32 UR7, UR6, 0xb, URZ ;  /* 0x0000000b06077899 */ /* 0x000fe4000800063f */
[----:B------:R-:W-:Y:S02]  /*01e0*/  USHF.L.U32 UR6, UR6, 0x1, URZ ;  /* 0x0000000106067899 */ /* 0x000fe4000800063f */
[----:B0-----:R-:W-:Y:S02]  /*01f0*/  ULEA UR8, UR8, UR4, 0x18 ;  /* 0x0000000408087291 */ /* 0x001fe4000f8ec03f */
[----:B------:R-:W-:-:S04]  /*0200*/  UIADD3 UR4, -UR5, 0x100000, URZ ;  /* 0x0010000005047890 */ /* 0x000fc8000fffe13f */
[----:B------:R-:W-:Y:S02]  /*0210*/  USHF.L.U32 UR5, UR4, 0xb, URZ ;  /* 0x0000000b04057899 */ /* 0x000fe4000800063f */
[----:B------:R-:W-:Y:S01]  /*0220*/  USHF.L.U32 UR4, UR4, 0x1, URZ ;  /* 0x0000000104047899 */ /* 0x000fe2000800063f */
[----:B------:R-:W0:Y:S11]  /*0230*/  FENCE.VIEW.ASYNC.S ;  /* 0x00000000000073c6 */ /* 0x000e360000000000 */
[----:B0-----:R0:W1:Y:S01]  /*0240*/  SYNCS.EXCH.64 URZ, [UR8], UR4 ;  /* 0x00000004083f75b2 */ /* 0x0010620008000100 */
[----:B------:R0:W2:Y:S01]  /*0250*/  SYNCS.EXCH.64 URZ, [UR8+0x18], UR6 ;  /* 0x00001806083f75b2 */ /* 0x0000a20008000100 */
[----:B------:R0:W3:Y:S01]  /*0260*/  SYNCS.EXCH.64 URZ, [UR8+0x8], UR4 ;  /* 0x00000804083f75b2 */ /* 0x0000e20008000100 */
[----:B------:R0:W4:Y:S01]  /*0270*/  SYNCS.EXCH.64 URZ, [UR8+0x20], UR6 ;  /* 0x00002006083f75b2 */ /* 0x0001220008000100 */
[----:B------:R0:W0:Y:S01]  /*0280*/  SYNCS.EXCH.64 URZ, [UR8+0x10], UR4 ;  /* 0x00001004083f75b2 */ /* 0x0000220008000100 */
[----:B------:R0:W0:Y:S01]  /*0290*/  SYNCS.EXCH.64 URZ, [UR8+0x28], UR6 ;  /* 0x00002806083f75b2 */ /* 0x0000220008000100 */
[----:B------:R-:W-:Y:S01]  /*02a0*/  NOP ;  /* 0x0000000000007918 */ /* 0x000fe20000000000 */
.L_x_2:
[----:B------:R-:W5:Y:S01]  /*02b0*/  SHFL.IDX PT, R6, R0, RZ, 0x1f ;  /* 0x00001fff00067589 */ /* 0x000f6200000e0000 */
[----:B------:R-:W-:Y:S01]  /*02c0*/  ELECT P0, URZ, PT ;  /* 0x00000000003f782f */ /* 0x000fe20003800000 */
[----:B------:R-:W-:Y:S01]  /*02d0*/  NOP ;  /* 0x0000000000007918 */ /* 0x000fe20000000000 */
[----:B------:R-:W-:Y:S01]  /*02e0*/  ELECT P1, URZ, PT ;  /* 0x00000000003f782f */ /* 0x000fe20003820000 */
[----:B------:R-:W1:Y:S01]  /*02f0*/  SHFL.IDX PT, R3, R0, RZ, 0x1f ;  /* 0x00001fff00037589 */ /* 0x000e6200000e0000 */
[----:B0-----:R-:W-:Y:S01]  /*0300*/  UMOV UR4, 0x20 ;  /* 0x0000002000047882 */ /* 0x001fe20000000000 */
[----:B------:R-:W-:Y:S01]  /*0310*/  UMOV UR11, 0x80 ;  /* 0x00000080000b7882 */ /* 0x000fe20000000000 */
[----:B------:R-:W-:Y:S01]  /*0320*/  NOP ;  /* 0x0000000000007918 */ /* 0x000fe20000000000 */
[C---:B------:R-:W-:Y:S01]  /*0330*/  VIADD R33, R8.reuse, 0xffffffff ;  /* 0xffffffff08217836 */ /* 0x040fe20000000000 */
[----:B------:R-:W0:Y:S01]  /*0340*/  SHFL.IDX PT, R5, R5, RZ, 0x1f ;  /* 0x00001fff05057589 */ /* 0x000e2200000e0000 */
[----:B------:R-:W-:Y:S01]  /*0350*/  ULDC.64 UR36, c[0x0][0x208] ;  /* 0x0000820000247ab9 */ /* 0x000fe20000000a00 */
[----:B------:R-:W-:-:S02]  /*0360*/  ISETP.NE.AND P2, PT, R8, RZ, PT ;  /* 0x000000ff0800720c */ /* 0x000fc40003f45270 */
[----:B------:R-:W-:Y:S02]  /*0370*/  ISETP.GE.U32.AND P3, PT, R33, 0x2, PT ;  /* 0x000000022100780c */ /* 0x000fe40003f66070 */
[----:B-----5:R-:W-:Y:S02]  /*0380*/  ISETP.NE.OR P0, PT, R6, RZ, !P0 ;  /* 0x000000ff0600720c */ /* 0x020fe40004705670 */
[----:B-1----:R-:W-:Y:S02]  /*0390*/  ISETP.NE.OR P1, PT, R3, RZ, !P1 ;  /* 0x000000ff0300720c */ /* 0x002fe40004f25670 */
[----:B------:R-:W-:-:S04]  /*03a0*/  SHF.R.S32.HI R3, RZ, 0x1f, R2 ;  /* 0x0000001fff037819 */ /* 0x000fc80000011402 */
[----:B------:R-:W-:-:S05]  /*03b0*/  LEA.HI R3, R3, R2, RZ, 0x2 ;  /* 0x0000000203037211 */ /* 0x000fca00078f10ff */
[----:B------:R-:W-:Y:S01]  /*03c0*/  VOTEU.ALL UP0, P0 ;  /* 0x00000000003f7886 */ /* 0x000fe20000000000 */
[----:B------:R-:W-:Y:S01]  /*03d0*/  LOP3.LUT R3, R3, 0xfffffffc, RZ, 0xc0, !PT ;  /* 0xfffffffc03037812 */ /* 0x000fe200078ec0ff */
[----:B------:R-:W-:-:S03]  /*03e0*/  VOTEU.ALL UP1, P1 ;  /* 0x00000000003f7886 */ /* 0x000fc60000820000 */
[----:B------:R-:W1:Y:S01]  /*03f0*/  @!UP0 S2UR UR7, SR_CgaCtaId ;  /* 0x00000000000789c3 */ /* 0x000e620000008800 */
[----:B------:R-:W-:Y:S01]  /*0400*/  @!UP0 UMOV UR6, 0x400 ;  /* 0x0000040000068882 */ /* 0x000fe20000000000 */
[----:B------:R-:W-:-:S04]  /*0410*/  @!UP0 UIADD3 UR4, -UR4, 0x100000, URZ ;  /* 0x0010000004048890 */ /* 0x000fc8000fffe13f */
[----:B------:R-:W-:Y:S02]  /*0420*/  @!UP0 USHF.L.U32 UR5, UR4, 0xb, URZ ;  /* 0x0000000b04058899 */ /* 0x000fe4000800063f */
[----:B------:R-:W-:Y:S01]  /*0430*/  @!UP0 USHF.L.U32 UR4, UR4, 0x1, URZ ;  /* 0x0000000104048899 */ /* 0x000fe2000800063f */
[----:B------:R-:W-:Y:S01]  /*0440*/  IMAD.IADD R0, R2, 0x1, -R3 ;  /* 0x0000000102007824 */ /* 0x000fe200078e0a03 */
[----:B------:R-:W-:Y:S01]  /*0450*/  @!UP1 UMOV UR9, 0x400 ;  /* 0x0000040000099882 */ /* 0x000fe20000000000 */
[----:B------:R-:W-:Y:S01]  /*0460*/  VOTEU.ALL UP2, P1 ;  /* 0x00000000003f7886 */ /* 0x000fe20000840000 */
[----:B------:R-:W-:Y:S01]  /*0470*/  VOTEU.ALL UP3, P1 ;  /* 0x00000000003f7886 */ /* 0x000fe20000860000 */
[----:B------:R-:W-:Y:S01]  /*0480*/  VOTEU.ALL UP4, P1 ;  /* 0x00000000003f7886 */ /* 0x000fe20000880000 */
[----:B------:R-:W5:Y:S01]  /*0490*/  @!UP1 S2UR UR10, SR_CgaCtaId ;  /* 0x00000000000a99c3 */ /* 0x000f620000008800 */
[----:B------:R-:W-:Y:S01]  /*04a0*/  VOTEU.ALL UP5, P1 ;  /* 0x00000000003f7886 */ /* 0x000fe200008a0000 */
[----:B------:R-:W-:-:S04]  /*04b0*/  SHF.R.S32.HI R3, RZ, 0x1f, R4 ;  /* 0x0000001fff037819 */ /* 0x000fc80000011404 */
[----:B------:R-:W-:-:S04]  /*04c0*/  LEA.HI R3, R3, R4, RZ, 0x7 ;  /* 0x0000000403037211 */ /* 0x000fc800078f38ff */
[----:B------:R-:W-:-:S05]  /*04d0*/  LOP3.LUT R3, R3, 0xffffff80, RZ, 0xc0, !PT ;  /* 0xffffff8003037812 */ /* 0x000fca00078ec0ff */
[----:B------:R-:W-:Y:S01]  /*04e0*/  IMAD.IADD R3, R4, 0x1, -R3 ;  /* 0x0000000104037824 */ /* 0x000fe200078e0a03 */
[----:B-1----:R-:W-:Y:S02]  /*04f0*/  @!UP0 ULEA UR8, UR7, UR6, 0x18 ;  /* 0x0000000607088291 */ /* 0x002fe4000f8ec03f */
[----:B------:R-:W-:-:S04]  /*0500*/  @!UP1 UIADD3 UR6, -UR11, 0x100000, URZ ;  /* 0x001000000b069890 */ /* 0x000fc8000fffe13f */
[----:B------:R-:W-:Y:S02]  /*0510*/  @!UP1 USHF.L.U32 UR7, UR6, 0xb, URZ ;  /* 0x0000000b06079899 */ /* 0x000fe4000800063f */
[----:B------:R-:W-:Y:S01]  /*0520*/  @!UP1 USHF.L.U32 UR6, UR6, 0x1, URZ ;  /* 0x0000000106069899 */ /* 0x000fe2000800063f */
[----:B------:R-:W-:Y:S01]  /*0530*/  VOTEU.ALL UP0, P0 ;  /* 0x00000000003f7886 */ /* 0x000fe20000000000 */
[----:B-----5:R-:W-:Y:S01]  /*0540*/  @!UP1 ULEA UR9, UR10, UR9, 0x18 ;  /* 0x000000090a099291 */ /* 0x020fe2000f8ec03f */
[----:B------:R-:W-:Y:S02]  /*0550*/  VOTEU.ALL UP1, P0 ;  /* 0x00000000003f7886 */ /* 0x000fe40000020000 */
[----:B------:R-:W-:Y:S01]  /*0560*/  ULDC.64 UR10, c[0x0][0x598] ;  /* 0x00016600000a7ab9 */ /* 0x000fe20000000a00 */
[----:B------:R-:W-:Y:S01]  /*0570*/  ISETP.NE.AND P0, PT, R0, 0x3, PT ;  /* 0x000000030000780c */ /* 0x000fe20003f05270 */
[----:B------:R-:W1:Y:S02]  /*0580*/  FENCE.VIEW.ASYNC.S ;  /* 0x00000000000073c6 */ /* 0x000e640000000000 */
[----:B-1----:R1:W2:Y:S01]  /*0590*/  @!UP0 SYNCS.EXCH.64 URZ, [UR8+0x60], UR4 ;  /* 0x00006004083f85b2 */ /* 0x0022a20008000100 */
[----:B------:R-:W-:-:S02]  /*05a0*/  ISETP.NE.U32.AND P1, PT, RZ, UR10, PT ;  /* 0x0000000aff007c0c */ /* 0x000fc4000bf25070 */
[----:B------:R-:W-:Y:S02]  /*05b0*/  ISETP.EQ.OR P0, PT, R0, RZ, !P0 ;  /* 0x000000ff0000720c */ /* 0x000fe40004702670 */
[----:B------:R-:W-:Y:S02]  /*05c0*/  ISETP.NE.AND.EX P1, PT, RZ, UR11, PT, P1 ;  /* 0x0000000bff007c0c */ /* 0x000fe4000bf25310 */
[----:B------:R-:W-:-:S04]  /*05d0*/  ISETP.EQ.AND P0, PT, R8, RZ, P0 ;  /* 0x000000ff0800720c */ /* 0x000fc80000702270 */
[----:B------:R-:W-:-:S04]  /*05e0*/  SEL R16, RZ, 0x1, !P0 ;  /* 0x00000001ff107807 */ /* 0x000fc80004000000 */
[----:B------:R-:W-:Y:S01]  /*05f0*/  SEL R16, R16, 0x2, P3 ;  /* 0x0000000210107807 */ /* 0x000fe20001800000 */
[----:B------:R1:W2:Y:S01]  /*0600*/  @!UP1 SYNCS.EXCH.64 URZ, [UR8+0x68], UR4 ;  /* 0x00006804083f95b2 */ /* 0x0002a20008000100 */
[----:B------:R-:W-:Y:S01]  /*0610*/  NOP ;  /* 0x0000000000007918 */ /* 0x000fe20000000000 */
[----:B------:R1:W2:Y:S01]  /*0620*/  @!UP2 SYNCS.EXCH.64 URZ, [UR9+0x40], UR6 ;  /* 0x00004006093fa5b2 */ /* 0x0002a20008000100 */
[----:B------:R1:W2:Y:S01]  /*0630*/  @!UP3 SYNCS.EXCH.64 URZ, [UR9+0x48], UR6 ;  /* 0x00004806093fb5b2 */ /* 0x0002a20008000100 */
[----:B------:R1:W2:Y:S01]  /*0640*/  @!UP4 SYNCS.EXCH.64 URZ, [UR9+0x50], UR6 ;  /* 0x00005006093fc5b2 */ /* 0x0002a20008000100 */
[----:B------:R1:W2:Y:S01]  /*0650*/  @!UP5 SYNCS.EXCH.64 URZ, [UR9+0x58], UR6 ;  /* 0x00005806093fd5b2 */ /* 0x0002a20008000100 */
[----:B------:R-:W-:Y:S01]  /*0660*/  NOP ;  /* 0x0000000000007918 */ /* 0x000fe20000000000 */
[----:B--234-:R-:W-:Y:S06]  /*0670*/  BAR.SYNC.DEFER_BLOCKING 0x0 ;  /* 0x0000000000007b1d */ /* 0x01cfec0000010000 */
[----:B01----:R-:W-:Y:S05]  /*0680*/  @!P1 BRA `(.L_x_3) ;  /* 0x00000000001c9947 */ /* 0x003fea0003800000 */
[----:B------:R-:W0:Y:S02]  /*0690*/  LDC.64 R6, c[0x0][0x598] ;  /* 0x00016600ff067b82 */ /* 0x000e240000000a00 */
[----:B0-----:R-:W2:Y:S02]  /*06a0*/  LDG.E.64 R6, desc[UR36][R6.64] ;  /* 0x0000002406067981 */ /* 0x001ea4000c1e1b00 */
[----:B--2---:R-:W-:-:S04]  /*06b0*/  ISETP.NE.U32.AND P0, PT, R6, RZ, PT ;  /* 0x000000ff0600720c */ /* 0x004fc80003f05070 */
[----:B------:R-:W-:-:S13]  /*06c0*/  ISETP.NE.AND.EX P0, PT, R7, RZ, PT, P0 ;  /* 0x000000ff0700720c */ /* 0x000fda0003f05300 */
[----:B------:R-:W-:Y:S05]  /*06d0*/  @!P0 BRA `(.L_x_3) ;  /* 0x0000000000088947 */ /* 0x000fea0003800000 */
[----:B------:R1:W5:Y:S01]  /*06e0*/  LD.E R153, desc[UR36][R6.64] ;  /* 0x0000002406997980 */ /* 0x000362000c101900 */
[----:B------:R-:W-:Y:S05]  /*06f0*/  BRA `(.L_x_4) ;  /* 0x0000000000247947 */ /* 0x000fea0003800000 */
.L_x_3:
[----:B------:R-:W-:Y:S02]  /*0700*/  ULDC.64 UR4, c[0x0][0x588] ;  /* 0x0001620000047ab9 */ /* 0x000fe40000000a00 */
[----:B------:R-:W-:-:S04]  /*0710*/  ISETP.NE.U32.AND P0, PT, RZ, UR4, PT ;  /* 0x00000004ff007c0c */ /* 0x000fc8000bf05070 */
[----:B------:R-:W-:-:S13]  /*0720*/  ISETP.NE.AND.EX P0, PT, RZ, UR5, PT, P0 ;  /* 0x00000005ff007c0c */ /* 0x000fda000bf05300 */
[----:B------:R-:W-:Y:S05]  /*0730*/  @!P0 BRA `(.L_x_5) ;  /* 0x00000000000c8947 */ /* 0x000fea0003800000 */
[----:B------:R-:W0:Y:S02]  /*0740*/  LDC.64 R6, c[0x0][0x588] ;  /* 0x00016200ff067b82 */ /* 0x000e240000000a00 */
[----:B0-----:R0:W5:Y:S01]  /*0750*/  LDG.E R153, desc[UR36][R6.64] ;  /* 0x0000002406997981 */ /* 0x001162000c1e1900 */
[----:B------:R-:W-:Y:S05]  /*0760*/  BRA `(.L_x_4) ;  /* 0x0000000000087947 */ /* 0x000fea0003800000 */
.L_x_5:
[----:B------:R-:W-:Y:S02]  /*0770*/  ULDC UR4, c[0x0][0x580] ;  /* 0x0001600000047ab9 */ /* 0x000fe40000000800 */
[----:B------:R-:W-:-:S07]  /*0780*/  IMAD.U32 R153, RZ, RZ, UR4 ;  /* 0x00000004ff997e24 */ /* 0x000fce000f8e00ff */
.L_x_4:
[----:B------:R-:W-:Y:S02]  /*0790*/  ULDC.64 UR4, c[0x0][0x5a0] ;  /* 0x0001680000047ab9 */ /* 0x000fe40000000a00 */
[----:B------:R-:W-:-:S04]  /*07a0*/  ISETP.NE.U32.AND P0, PT, RZ, UR4, PT ;  /* 0x00000004ff007c0c */ /* 0x000fc8000bf05070 */
[----:B------:R-:W-:-:S13]  /*07b0*/  ISETP.NE.AND.EX P0, PT, RZ, UR5, PT, P0 ;  /* 0x00000005ff007c0c */ /* 0x000fda000bf05300 */
[----:B------:R-:W-:Y:S05]  /*07c0*/  @!P0 BRA `(.L_x_6) ;  /* 0x00000000001c8947 */ /* 0x000fea0003800000 */
[----:B01----:R-:W0:Y:S02]  /*07d0*/  LDC.64 R6, c[0x0][0x5a0] ;  /* 0x00016800ff067b82 */ /* 0x003e240000000a00 */
[----:B0-----:R-:W2:Y:S02]  /*07e0*/  LDG.E.64 R6, desc[UR36][R6.64] ;  /* 0x0000002406067981 */ /* 0x001ea4000c1e1b00 */
[----:B--2---:R-:W-:-:S04]  /*07f0*/  ISETP.NE.U32.AND P0, PT, R6, RZ, PT ;  /* 0x000000ff0600720c */ /* 0x004fc80003f05070 */
[----:B------:R-:W-:-:S13]  /*0800*/  ISETP.NE.AND.EX P0, PT, R7, RZ, PT, P0 ;  /* 0x000000ff0700720c */ /* 0x000fda0003f05300 */
[----:B------:R-:W-:Y:S05]  /*0810*/  @!P0 BRA `(.L_x_6) ;  /* 0x0000000000088947 */ /* 0x000fea0003800000 */
[----:B------:R3:W5:Y:S01]  /*0820*/  LD.E R152, desc[UR36][R6.64] ;  /* 0x0000002406987980 */ /* 0x000762000c101900 */
[----:B------:R-:W-:Y:S05]  /*0830*/  BRA `(.L_x_7) ;  /* 0x0000000000247947 */ /* 0x000fea0003800000 */
.L_x_6:
[----:B------:R-:W-:Y:S02]  /*0840*/  ULDC.64 UR4, c[0x0][0x590] ;  /* 0x0001640000047ab9 */ /* 0x000fe40000000a00 */
[----:B------:R-:W-:-:S04]  /*0850*/  ISETP.NE.U32.AND P0, PT, RZ, UR4, PT ;  /* 0x00000004ff007c0c */ /* 0x000fc8000bf05070 */
[----:B------:R-:W-:-:S13]  /*0860*/  ISETP.NE.AND.EX P0, PT, RZ, UR5, PT, P0 ;  /* 0x00000005ff007c0c */ /* 0x000fda000bf05300 */
[----:B------:R-:W-:Y:S05]  /*0870*/  @!P0 BRA `(.L_x_8) ;  /* 0x00000000000c8947 */ /* 0x000fea0003800000 */
[----:B01----:R-:W0:Y:S02]  /*0880*/  LDC.64 R6, c[0x0][0x590] ;  /* 0x00016400ff067b82 */ /* 0x003e240000000a00 */
[----:B0-----:R2:W5:Y:S01]  /*0890*/  LDG.E R152, desc[UR36][R6.64] ;  /* 0x0000002406987981 */ /* 0x001562000c1e1900 */
[----:B------:R-:W-:Y:S05]  /*08a0*/  BRA `(.L_x_7) ;  /* 0x0000000000087947 */ /* 0x000fea0003800000 */
.L_x_8:
[----:B------:R-:W-:Y:S02]  /*08b0*/  ULDC UR4, c[0x0][0x584] ;  /* 0x0001610000047ab9 */ /* 0x000fe40000000800 */
[----:B------:R-:W-:-:S07]  /*08c0*/  IMAD.U32 R152, RZ, RZ, UR4 ;  /* 0x00000004ff987e24 */ /* 0x000fce000f8e00ff */
.L_x_7:
[----:B------:R-:W4:Y:S01]  /*08d0*/  LDC R2, c[0x0][0x65c] ;  /* 0x00019700ff027b82 */ /* 0x000f220000000800 */
[----:B------:R-:W4:Y:S01]  /*08e0*/  S2R R14, SR_CTAID.Y ;  /* 0x00000000000e7919 */ /* 0x000f220000002600 */
[----:B------:R-:W-:Y:S01]  /*08f0*/  ULDC UR6, c[0x0][0x28c] ;  /* 0x0000a30000067ab9 */ /* 0x000fe20000000800 */
[----:B------:R-:W-:Y:S01]  /*0900*/  ISETP.NE.AND P0, PT, R8, 0x2, PT ;  /* 0x000000020800780c */ /* 0x000fe20003f05270 */
[----:B------:R-:W-:Y:S01]  /*0910*/  UIADD3 UR6, UR6, 0x3f, URZ ;  /* 0x0000003f06067890 */ /* 0x000fe2000fffe03f */
[----:B0123--:R-:W0:Y:S01]  /*0920*/  S2R R6, SR_CTAID.X ;  /* 0x0000000000067919 */ /* 0x00fe220000002500 */
[----:B------:R-:W-:Y:S01]  /*0930*/  IMAD.MOV.U32 R7, RZ, RZ, RZ ;  /* 0x000000ffff077224 */ /* 0x000fe200078e00ff */
[----:B------:R-:W-:Y:S01]  /*0940*/  UMOV UR38, URZ ;  /* 0x0000003f00267c82 */ /* 0x000fe20008000000 */
[----:B------:R-:W-:Y:S01]  /*0950*/  USHF.R.S32.HI UR7, URZ, 0x1f, UR6 ;  /* 0x0000001f3f077899 */ /* 0x000fe20008011406 */
[----:B------:R-:W-:Y:S01]  /*0960*/  UMOV UR39, URZ ;  /* 0x0000003f00277c82 */ /* 0x000fe20008000000 */
[----:B------:R-:W-:-:S02]  /*0970*/  ULDC.64 UR8, c[0x0][0x650] ;  /* 0x0001940000087ab9 */ /* 0x000fc40000000a00 */
[----:B------:R-:W-:-:S04]  /*0980*/  ULEA.HI UR7, UR7, UR6, URZ, 0x6 ;  /* 0x0000000607077291 */ /* 0x000fc8000f8f303f */
[----:B------:R-:W-:Y:S01]  /*0990*/  USHF.R.S32.HI UR40, URZ, 0x6, UR7 ;  /* 0x000000063f287899 */ /* 0x000fe20008011407 */
[----:B----4-:R-:W-:-:S13]  /*09a0*/  ISETP.NE.AND P1, PT, R2, 0x1, PT ;  /* 0x000000010200780c */ /* 0x010fda0003f25270 */
[----:B------:R-:W0:Y:S01]  /*09b0*/  @P1 LDC R19, c[0x0][0x10] ;  /* 0x00000400ff131b82 */ /* 0x000e220000000800 */
[----:B------:R-:W-:Y:S02]  /*09c0*/  @P1 IMAD.MOV.U32 R8, RZ, RZ, R14 ;  /* 0x000000ffff081224 */ /* 0x000fe400078e000e */
[----:B------:R-:W-:Y:S02]  /*09d0*/  @P1 IMAD.MOV.U32 R9, RZ, RZ, RZ ;  /* 0x000000ffff091224 */ /* 0x000fe400078e00ff */
[----:B------:R-:W-:-:S03]  /*09e0*/  @P1 IMAD.MOV.U32 R17, RZ, RZ, RZ ;  /* 0x000000ffff111224 */ /* 0x000fc600078e00ff */
[----:B------:R-:W1:Y:S01]  /*09f0*/  @!P1 LDC R11, c[0x0][0xc] ;  /* 0x00000300ff0b9b82 */ /* 0x000e620000000800 */
[----:B------:R-:W-:Y:S01]  /*0a00*/  ULDC UR4, c[0x0][0xc] ;  /* 0x0000030000047ab9 */ /* 0x000fe20000000800 */
[----:B------:R-:W-:Y:S02]  /*0a10*/  ULDC UR5, c[0x0][0x10] ;  /* 0x0000040000057ab9 */ /* 0x000fe40000000800 */
[----:B------:R-:W-:-:S04]  /*0a20*/  UIMAD.WIDE.U32 UR4, UR4, UR5, URZ ;  /* 0x00000005040472a5 */ /* 0x000fc8000f8e003f */
[----:B------:R-:W2:Y:S01]  /*0a30*/  LDC R2, c[0x0][0x14] ;  /* 0x00000500ff027b82 */ /* 0x000ea20000000800 */
[----:B0-----:R-:W-:-:S04]  /*0a40*/  @P1 IMAD.WIDE.U32 R18, R6, R19, R8 ;  /* 0x0000001306121225 */ /* 0x001fc800078e0008 */
[----:B------:R-:W-:Y:S02]  /*0a50*/  @P1 IMAD.IADD R17, R19, 0x1, R17 ;  /* 0x0000000113111824 */ /* 0x000fe400078e0211 */
[----:B-1----:R-:W-:-:S04]  /*0a60*/  @!P1 IMAD.WIDE.U32 R8, R11, R14, R6 ;  /* 0x0000000e0b089225 */ /* 0x002fc800078e0006 */
[----:B------:R-:W-:Y:S02]  /*0a70*/  @!P1 IMAD.MOV.U32 R18, RZ, RZ, R8 ;  /* 0x000000ffff129224 */ /* 0x000fe400078e0008 */
[----:B------:R-:W-:Y:S02]  /*0a80*/  @!P1 IMAD.MOV.U32 R17, RZ, RZ, R9 ;  /* 0x000000ffff119224 */ /* 0x000fe400078e0009 */
[----:B--2---:R-:W-:-:S04]  /*0a90*/  IMAD.WIDE.U32 R12, R2, UR4, RZ ;  /* 0x00000004020c7c25 */ /* 0x004fc8000f8e00ff */
[----:B------:R-:W-:Y:S01]  /*0aa0*/  IMAD R23, R2, UR5, RZ ;  /* 0x0000000502177c24 */ /* 0x000fe2000f8e02ff */
[----:B------:R0:W-:Y:S03]  /*0ab0*/  STL.64 [R1], R12 ;  /* 0x0000000c01007387 */ /* 0x0001e60000100a00 */
[----:B------:R-:W-:Y:S01]  /*0ac0*/  IMAD.IADD R23, R13, 0x1, R23 ;  /* 0x000000010d177824 */ /* 0x000fe200078e0217 */
[----:B------:R-:W-:Y:S06]  /*0ad0*/  @P0 BRA `(.L_x_9) ;  /* 0x0000000000200947 */ /* 0x000fec0003800000 */
[----:B------:R-:W-:Y:S01]  /*0ae0*/  UISETP.GE.U32.AND UP0, UPT, UR40, 0x3, UPT ;  /* 0x000000032800788c */ /* 0x000fe2000bf06070 */
[----:B------:R-:W-:Y:S01]  /*0af0*/  IADD3 R18, P0, R18, R12, RZ ;  /* 0x0000000c12127210 */ /* 0x000fe20007f1e0ff */
[----:B------:R-:W-:Y:S01]  /*0b00*/  UIMAD.WIDE.U32 UR4, UR40, -0x55555555, URZ ;  /* 0xaaaaaaab280478a5 */ /* 0x000fe2000f8e003f */
[----:B------:R-:W-:-:S03]  /*0b10*/  UMOV UR39, URZ ;  /* 0x0000003f00277c82 */ /* 0x000fc60008000000 */
[----:B------:R-:W-:Y:S01]  /*0b20*/  USHF.R.U32.HI UR4, URZ, 0x1, UR5 ;  /* 0x000000013f047899 */ /* 0x000fe20008011605 */
[----:B------:R-:W-:-:S03]  /*0b30*/  IMAD.X R17, R23, 0x1, R17, P0 ;  /* 0x0000000117117824 */ /* 0x000fc600000e0611 */
[----:B------:R-:W-:Y:S02]  /*0b40*/  UIMAD UR38, UR4, -0x3, UR40 ;  /* 0xfffffffd042678a4 */ /* 0x000fe4000f8e0228 */
[----:B------:R-:W-:-:S12]  /*0b50*/  @UP0 ULOP3.LUT UR39, UR4, 0x1, URZ, 0xc0, !UPT ;  /* 0x0000000104270892 */ /* 0x000fd8000f8ec03f */
.L_x_9:
[----:B------:R-:W-:Y:S01]  /*0b60*/  ISETP.GE.U32.AND P0, PT, R18, UR8, PT ;  /* 0x0000000812007c0c */ /* 0x000fe2000bf06070 */
[----:B------:R-:W-:Y:S01]  /*0b70*/  IMAD.MOV.U32 R19, RZ, RZ, -0x1 ;  /* 0xffffffffff137424 */ /* 0x000fe200078e00ff */
[----:B------:R-:W-:Y:S01]  /*0b80*/  PRMT R8, RZ, 0x7610, R8 ;  /* 0x00007610ff087816 */ /* 0x000fe20000000008 */
[----:B------:R-:W-:Y:S01]  /*0b90*/  IMAD.MOV.U32 R22, RZ, RZ, -0x1 ;  /* 0xffffffffff167424 */ /* 0x000fe200078e00ff */
[----:B------:R-:W-:Y:S01]  /*0ba0*/  ISETP.GE.U32.AND.EX P0, PT, R17, UR9, PT, P0 ;  /* 0x0000000911007c0c */ /* 0x000fe2000bf06100 */
[----:B------:R-:W-:-:S12]  /*0bb0*/  IMAD.MOV.U32 R2, RZ, RZ, -0x1 ;  /* 0xffffffffff027424 */ /* 0x000fd800078e00ff */
[----:B------:R-:W-:Y:S05]  /*0bc0*/  @P0 BRA `(.L_x_10) ;  /* 0x00000004005c0947 */ /* 0x000fea0003800000 */
[----:B------:R-:W1:Y:S01]  /*0bd0*/  LDC.64 R20, c[0x0][0x628] ;  /* 0x00018a00ff147b82 */ /* 0x000e620000000a00 */
[----:B------:R-:W-:Y:S02]  /*0be0*/  IMAD.MOV.U32 R8, RZ, RZ, R18 ;  /* 0x000000ffff087224 */ /* 0x000fe400078e0012 */
[----:B------:R-:W-:-:S05]  /*0bf0*/  IMAD.MOV.U32 R9, RZ, RZ, R17 ;  /* 0x000000ffff097224 */ /* 0x000fca00078e0011 */
[----:B------:R-:W2:Y:S08]  /*0c00*/  LDC R2, c[0x0][0x630] ;  /* 0x00018c00ff027b82 */ /* 0x000eb00000000800 */
[----:B------:R-:W3:Y:S01]  /*0c10*/  LDC.64 R24, c[0x0][0x620] ;  /* 0x00018800ff187b82 */ /* 0x000ee20000000a00 */
[----:B-1----:R-:W-:-:S04]  /*0c20*/  ISETP.NE.U32.AND P0, PT, R20, RZ, PT ;  /* 0x000000ff1400720c */ /* 0x002fc80003f05070 */
[----:B------:R-:W-:-:S13]  /*0c30*/  ISETP.NE.AND.EX P0, PT, R21, RZ, PT, P0 ;  /* 0x000000ff1500720c */ /* 0x000fda0003f05300 */
[----:B--23--:R-:W-:Y:S05]  /*0c40*/  @!P0 BRA `(.L_x_11) ;  /* 0x0000000000288947 */ /* 0x00cfea0003800000 */
[----:B0-----:R-:W0:Y:S02]  /*0c50*/  LDC R13, c[0x0][0x634] ;  /* 0x00018d00ff0d7b82 */ /* 0x001e240000000800 */
[----:B0-----:R-:W-:-:S05]  /*0c60*/  IADD3 R13, P0, R18, R13, RZ ;  /* 0x0000000d120d7210 */ /* 0x001fca0007f1e0ff */
[----:B------:R-:W-:-:S04]  /*0c70*/  IMAD.X R15, RZ, RZ, R17, P0 ;  /* 0x000000ffff0f7224 */ /* 0x000fc800000e0611 */
[----:B------:R-:W-:-:S04]  /*0c80*/  IMAD.WIDE.U32 R8, R15, R20, RZ ;  /* 0x000000140f087225 */ /* 0x000fc800078e00ff */
[----:B------:R-:W-:-:S04]  /*0c90*/  IMAD.WIDE.U32 R10, P0, R13, R21, R8 ;  /* 0x000000150d0a7225 */ /* 0x000fc80007800008 */
[----:B------:R-:W-:-:S04]  /*0ca0*/  IMAD.WIDE.U32 R8, R13, R20, RZ ;  /* 0x000000140d087225 */ /* 0x000fc800078e00ff */
[----:B------:R-:W-:Y:S01]  /*0cb0*/  IMAD.X R13, RZ, RZ, RZ, P0 ;  /* 0x000000ffff0d7224 */ /* 0x000fe200000e06ff */
[----:B------:R-:W-:Y:S01]  /*0cc0*/  IADD3 RZ, P0, R9, R10, RZ ;  /* 0x0000000a09ff7210 */ /* 0x000fe20007f1e0ff */
[----:B------:R-:W-:-:S04]  /*0cd0*/  IMAD.MOV.U32 R12, RZ, RZ, R11 ;  /* 0x000000ffff0c7224 */ /* 0x000fc800078e000b */
[----:B------:R-:W-:-:S08]  /*0ce0*/  IMAD.WIDE.U32.X R8, R15, R21, R12, P0 ;  /* 0x000000150f087225 */ /* 0x000fd000000e040c */
.L_x_11:
[-CC-:B------:R-:W-:Y:S01]  /*0cf0*/  SHF.R.U64 R31, R8, R2.reuse, R9.reuse ;  /* 0x00000002081f7219 */ /* 0x180fe20000001209 */
[----:B0-----:R-:W0:Y:S01]  /*0d00*/  LDC R12, c[0x0][0x618] ;  /* 0x00018600ff0c7b82 */ /* 0x001e220000000800 */
[----:B------:R-:W-:Y:S01]  /*0d10*/  SHF.R.U32.HI R7, RZ, R2, R9 ;  /* 0x00000002ff077219 */ /* 0x000fe20000011609 */
[----:B------:R-:W-:Y:S01]  /*0d20*/  ULDC UR4, c[0x0][0x150] ;  /* 0x0000540000047ab9 */ /* 0x000fe20000000800 */
[----:B------:R-:W-:Y:S01]  /*0d30*/  IADD3 R11, P0, RZ, -R31, RZ ;  /* 0x8000001fff0b7210 */ /* 0x000fe20007f1e0ff */
[----:B------:R-:W-:Y:S01]  /*0d40*/  IMAD.MOV.U32 R19, RZ, RZ, R17 ;  /* 0x000000ffff137224 */ /* 0x000fe200078e0011 */
[----:B------:R-:W-:-:S03]  /*0d50*/  I2FP.F32.U32 R2, R6 ;  /* 0x0000000600027245 */ /* 0x000fc60000201000 */
[----:B------:R-:W1:Y:S01]  /*0d60*/  LDC.64 R26, c[0x0][0x640] ;  /* 0x00019000ff1a7b82 */ /* 0x000e620000000a00 */
[----:B------:R-:W-:Y:S02]  /*0d70*/  IMAD.X R13, RZ, RZ, ~R7, P0 ;  /* 0x000000ffff0d7224 */ /* 0x000fe400000e0e07 */
[----:B------:R-:W-:Y:S01]  /*0d80*/  FMUL R2, R2, UR4 ;  /* 0x0000000402027c20 */ /* 0x000fe20008400000 */
[----:B------:R-:W-:Y:S01]  /*0d90*/  IMAD.WIDE.U32 R8, R11, R24, R18 ;  /* 0x000000180b087225 */ /* 0x000fe200078e0012 */
[----:B------:R-:W-:-:S03]  /*0da0*/  ULDC UR4, c[0x0][0x154] ;  /* 0x0000550000047ab9 */ /* 0x000fc60000000800 */
[----:B------:R-:W-:Y:S01]  /*0db0*/  IMAD R10, R13, R24, RZ ;  /* 0x000000180d0a7224 */ /* 0x000fe200078e02ff */
[----:B------:R-:W2:Y:S01]  /*0dc0*/  LDC R7, c[0x0][0x144] ;  /* 0x00005100ff077b82 */ /* 0x000ea20000000800 */
[----:B------:R-:W3:Y:S02]  /*0dd0*/  F2I.U32.TRUNC.NTZ R2, R2 ;  /* 0x0000000200027305 */ /* 0x000ee4000020f000 */
[----:B------:R-:W-:-:S04]  /*0de0*/  IMAD R11, R11, R25, R10 ;  /* 0x000000190b0b7224 */ /* 0x000fc800078e020a */
[----:B------:R-:W-:Y:S01]  /*0df0*/  IMAD.IADD R9, R9, 0x1, R11 ;  /* 0x0000000109097824 */ /* 0x000fe200078e020b */
[----:B------:R-:W4:Y:S01]  /*0e00*/  LDC R22, c[0x0][0x608] ;  /* 0x00018200ff167b82 */ /* 0x000f220000000800 */
[----:B------:R-:W-:-:S03]  /*0e10*/  IMAD.MOV.U32 R11, RZ, RZ, -0x1 ;  /* 0xffffffffff0b7424 */ /* 0x000fc600078e00ff */
[--C-:B0-----:R-:W-:Y:S02]  /*0e20*/  SHF.R.U64 R20, R8, R12, R9.reuse ;  /* 0x0000000c08147219 */ /* 0x101fe40000001209 */
[----:B------:R-:W-:Y:S02]  /*0e30*/  I2FP.F32.U32 R8, R14 ;  /* 0x0000000e00087245 */ /* 0x000fe40000201000 */
[----:B------:R-:W0:Y:S01]  /*0e40*/  LDC R24, c[0x0][0x658] ;  /* 0x00019600ff187b82 */ /* 0x000e220000000800 */
[----:B-1----:R-:W-:Y:S01]  /*0e50*/  ISETP.NE.U32.AND P0, PT, R26, RZ, PT ;  /* 0x000000ff1a00720c */ /* 0x002fe20003f05070 */
[----:B---3--:R-:W-:Y:S02]  /*0e60*/  IMAD.MOV R10, RZ, RZ, -R2 ;  /* 0x000000ffff0a7224 */ /* 0x008fe400078e0a02 */
[----:B------:R-:W-:Y:S01]  /*0e70*/  FMUL R8, R8, UR4 ;  /* 0x0000000408087c20 */ /* 0x000fe20008400000 */
[----:B------:R-:W-:Y:S02]  /*0e80*/  SHF.R.U32.HI R9, RZ, R12, R9 ;  /* 0x0000000cff097219 */ /* 0x000fe40000011609 */
[----:B------:R-:W-:Y:S01]  /*0e90*/  ISETP.NE.AND.EX P0, PT, R27, RZ, PT, P0 ;  /* 0x000000ff1b00720c */ /* 0x000fe20003f05300 */
[----:B------:R1:W3:Y:S01]  /*0ea0*/  F2I.U32.TRUNC.NTZ R15, R8 ;  /* 0x00000008000f7305 */ /* 0x0002e2000020f000 */
[----:B------:R-:W1:Y:S01]  /*0eb0*/  LDC R19, c[0x0][0x148] ;  /* 0x00005200ff137b82 */ /* 0x000e620000000800 */
[----:B--2---:R-:W-:-:S07]  /*0ec0*/  IMAD R2, R7, R10, R6 ;  /* 0x0000000a07027224 */ /* 0x004fce00078e0206 */
[----:B------:R-:W2:Y:S01]  /*0ed0*/  LDC R25, c[0x0][0x600] ;  /* 0x00018000ff197b82 */ /* 0x000ea20000000800 */
[-CC-:B----4-:R-:W-:Y:S02]  /*0ee0*/  SHF.R.U64 R32, R20, R22.reuse, R9.reuse ;  /* 0x0000001614207219 */ /* 0x190fe40000001209 */
[----:B------:R-:W-:Y:S01]  /*0ef0*/  SHF.R.U32.HI R7, RZ, R22, R9 ;  /* 0x00000016ff077219 */ /* 0x000fe20000011609 */
[----:B------:R-:W-:-:S04]  /*0f00*/  IMAD.MOV.U32 R9, RZ, RZ, 0x1 ;  /* 0x00000001ff097424 */ /* 0x000fc800078e00ff */
[----:B------:R-:W4:Y:S01]  /*0f10*/  LDC R28, c[0x0][0x648] ;  /* 0x00019200ff1c7b82 */ /* 0x000f220000000800 */
[-C--:B0-----:R-:W-:Y:S02]  /*0f20*/  SHF.L.U32 R6, R11, R24.reuse, RZ ;  /* 0x000000180b067219 */ /* 0x081fe400000006ff */
[--C-:B------:R-:W-:Y:S02]  /*0f30*/  SHF.R.U64 R22, R32, R24, R7.reuse ;  /* 0x0000001820167219 */ /* 0x100fe40000001207 */
[----:B------:R-:W-:Y:S02]  /*0f40*/  LOP3.LUT R13, RZ, R6, RZ, 0x33, !PT ;  /* 0x00000006ff0d7212 */ /* 0x000fe400078e33ff */
[-C--:B------:R-:W-:Y:S01]  /*0f50*/  SHF.R.U32.HI R7, RZ, R24.reuse, R7 ;  /* 0x00000018ff077219 */ /* 0x080fe20000011607 */
[----:B------:R-:W0:Y:S01]  /*0f60*/  LDC R29, c[0x0][0x638] ;  /* 0x00018e00ff1d7b82 */ /* 0x000e220000000800 */
[----:B------:R-:W-:Y:S01]  /*0f70*/  SHF.L.U32 R12, R9, R24, RZ ;  /* 0x00000018090c7219 */ /* 0x000fe200000006ff */
[----:B------:R-:W-:-:S06]  /*0f80*/  IMAD.MOV.U32 R6, RZ, RZ, R22 ;  /* 0x000000ffff067224 */ /* 0x000fcc00078e0016 */
[----:B------:R-:W0:Y:S01]  /*0f90*/  LDC R30, c[0x0][0x610] ;  /* 0x00018400ff1e7b82 */ /* 0x000e220000000800 */
[----:B-1-3--:R-:W-:Y:S05]  /*0fa0*/  @!P0 BRA `(.L_x_12) ;  /* 0x0000000000288947 */ /* 0x00afea0003800000 */
[----:B------:R-:W1:Y:S02]  /*0fb0*/  LDC R11, c[0x0][0x64c] ;  /* 0x00019300ff0b7b82 */ /* 0x000e640000000800 */
[----:B-1----:R-:W-:-:S05]  /*0fc0*/  IADD3 R11, P0, R22, R11, RZ ;  /* 0x0000000b160b7210 */ /* 0x002fca0007f1e0ff */
        /* <DEDUP_REMOVED lines=8> */
.L_x_12:
[----:B----4-:R-:W-:Y:S01]  /*1050*/  SHF.R.U64 R6, R6, R28, R7 ;  /* 0x0000001c06067219 */ /* 0x010fe20000001207 */
[----:B--2---:R-:W-:Y:S01]  /*1060*/  VIADD R7, R25, 0xffffffff ;  /* 0xffffffff19077836 */ /* 0x004fe20000000000 */
[----:B------:R-:W-:Y:S01]  /*1070*/  LOP3.LUT R13, R32, R13, RZ, 0xc0, !PT ;  /* 0x0000000d200d7212 */ /* 0x000fe200078ec0ff */
[----:B------:R-:W-:Y:S02]  /*1080*/  IMAD.MOV R15, RZ, RZ, -R15 ;  /* 0x000000ffff0f7224 */ /* 0x000fe400078e0a0f */
[----:B------:R-:W-:Y:S01]  /*1090*/  IMAD.MOV R8, RZ, RZ, -R6 ;  /* 0x000000ffff087224 */ /* 0x000fe200078e0a06 */
[----:B------:R-:W-:Y:S01]  /*10a0*/  LOP3.LUT R7, R20, R7, RZ, 0xc0, !PT ;  /* 0x0000000714077212 */ /* 0x000fe200078ec0ff */
[----:B------:R-:W-:Y:S02]  /*10b0*/  IMAD R13, R12, R6, R13 ;  /* 0x000000060c0d7224 */ /* 0x000fe400078e020d */
[----:B------:R-:W-:Y:S02]  /*10c0*/  @P1 IMAD R2, R19, R15, R14 ;  /* 0x0000000f13021224 */ /* 0x000fe400078e020e */
[----:B0-----:R-:W-:-:S02]  /*10d0*/  IMAD R6, R8, R29, R22 ;  /* 0x0000001d08067224 */ /* 0x001fc400078e0216 */
[----:B------:R-:W-:Y:S02]  /*10e0*/  IMAD R2, R13, R30, R2 ;  /* 0x0000001e0d027224 */ /* 0x000fe400078e0202 */
[----:B------:R-:W-:Y:S02]  /*10f0*/  IMAD R19, R6, R25, R7 ;  /* 0x0000001906137224 */ /* 0x000fe400078e0207 */
[----:B------:R-:W-:-:S03]  /*1100*/  IMAD.MOV.U32 R8, RZ, RZ, 0x1 ;  /* 0x00000001ff087424 */ /* 0x000fc600078e00ff */
[----:B------:R-:W-:Y:S02]  /*1110*/  SEL R22, R19, R2, !P1 ;  /* 0x0000000213167207 */ /* 0x000fe40004800000 */
[----:B------:R-:W-:Y:S01]  /*1120*/  SEL R19, R2, R19, !P1 ;  /* 0x0000001302137207 */ /* 0x000fe20004800000 */
[----:B------:R-:W-:-:S07]  /*1130*/  IMAD.MOV.U32 R2, RZ, RZ, R31 ;  /* 0x000000ffff027224 */ /* 0x000fce00078e001f */
.L_x_10:
[----:B------:R-:W-:Y:S05]  /*1140*/  @!P2 BRA `(.L_x_13) ;  /* 0x000000900084a947 */ /* 0x000fea0003800000 */
[----:B------:R-:W-:-:S13]  /*1150*/  ISETP.GT.U32.AND P0, PT, R33, 0x1, PT ;  /* 0x000000012100780c */ /* 0x000fda0003f04070 */
[----:B------:R-:W-:Y:S05]  /*1160*/  @P0 EXIT ;  /* 0x000000000000094d */ /* 0x000fea0003800000 */
.L_x_14:
[----:B------:R-:W-:-:S08]  /*1170*/  NOP ;  /* 0x0000000000007918 */ /* 0x000fd00000000000 */
[----:B------:R-:W1:Y:S02]  /*1180*/  USETMAXREG.TRY_ALLOC.CTAPOOL UP0, 0xe8 ;  /* 0x000000e8000079c8 */ /* 0x000e640008000600 */
[----:B-1----:R-:W-:-:S13]  /*1190*/  PLOP3.LUT P0, PT, PT, PT, UP0, 0x80, 0x0 ;  /* 0x000000000000781c */ /* 0x002fda0003f0f008 */
[----:B------:R-:W-:Y:S05]  /*11a0*/  @!P0 BRA `(.L_x_14) ;  /* 0xfffffffc00f08947 */ /* 0x000fea000383ffff */
[----:B------:R-:W-:-:S13]  /*11b0*/  LOP3.LUT P0, RZ, R8, 0xff, RZ, 0xc0, !PT ;  /* 0x000000ff08ff7812 */ /* 0x000fda000780c0ff */
[----:B------:R-:W-:Y:S05]  /*11c0*/  @!P0 EXIT ;  /* 0x000000000000894d */ /* 0x000fea0003800000 */
[----:B------:R-:W1:Y:S01]  /*11d0*/  S2UR UR4, SR_CgaCtaId ;  /* 0x00000000000479c3 */ /* 0x000e620000008800 */
[----:B------:R-:W-:Y:S01]  /*11e0*/  VIADD R6, R5, 0xffffffff ;  /* 0xffffffff05067836 */ /* 0x000fe20000000000 */
[----:B------:R-:W-:Y:S01]  /*11f0*/  SHF.R.S32.HI R0, RZ, 0x1f, R3 ;  /* 0x0000001fff007819 */ /* 0x000fe20000011403 */
[----:B------:R-:W-:Y:S01]  /*1200*/  UMOV UR41, 0x400 ;  /* 0x0000040000297882 */ /* 0x000fe20000000000 */
[----:B------:R-:W-:Y:S01]  /*1210*/  UISETP.LT.AND UP0, UPT, UR40, 0x1, UPT ;  /* 0x000000012800788c */ /* 0x000fe2000bf01270 */
[----:B------:R-:W-:Y:S01]  /*1220*/  LOP3.LUT R172, R16, 0x1, RZ, 0xfc, !PT ;  /* 0x0000000110ac7812 */ /* 0x000fe200078efcff */
[----:B------:R-:W-:Y:S01]  /*1230*/  USHF.L.U32 UR44, UR40, 0x1, URZ ;  /* 0x00000001282c7899 */ /* 0x000fe2000800063f */
[----:B------:R-:W-:Y:S01]  /*1240*/  R2UR UR42, R6 ;  /* 0x00000000062a72ca */ /* 0x000fe200000e0000 */
[----:B------:R-:W-:Y:S01]  /*1250*/  USEL UR43, UR40, 0x1, UP0 ;  /* 0x00000001282b7887 */ /* 0x000fe20008000000 */
[CC--:B------:R-:W-:Y:S02]  /*1260*/  LEA.HI R4, R0.reuse, R3.reuse, RZ, 0x2 ;  /* 0x0000000300047211 */ /* 0x0c0fe400078f10ff */
[----:B------:R-:W-:Y:S01]  /*1270*/  LEA.HI R0, R0, R3, RZ, 0x5 ;  /* 0x0000000300007211 */ /* 0x000fe200078f28ff */
[----:B------:R-:W-:Y:S01]  /*1280*/  UIADD3 UR43, -UR43, UR40, URZ ;  /* 0x000000282b2b7290 */ /* 0x000fe2000fffe13f */
[----:B------:R-:W-:-:S02]  /*1290*/  SHF.R.S32.HI R154, RZ, 0x2, R4 ;  /* 0x00000002ff9a7819 */ /* 0x000fc40000011404 */
[----:B------:R-:W-:Y:S02]  /*12a0*/  SHF.R.S32.HI R5, RZ, 0x1f, R4 ;  /* 0x0000001fff057819 */ /* 0x000fe40000011404 */
[----:B------:R-:W-:Y:S02]  /*12b0*/  LOP3.LUT R156, R4, 0xfffffffc, RZ, 0xc0, !PT ;  /* 0xfffffffc049c7812 */ /* 0x000fe400078ec0ff */
[----:B------:R-:W-:Y:S01]  /*12c0*/  LEA.HI R5, R5, R154, RZ, 0x3 ;  /* 0x0000009a05057211 */ /* 0x000fe200078f18ff */
[----:B------:R-:W-:Y:S01]  /*12d0*/  USHF.L.U32 UR42, UR42, 0x3, URZ ;  /* 0x000000032a2a7899 */ /* 0x000fe2000800063f */
[----:B------:R-:W-:Y:S01]  /*12e0*/  ISETP.NE.AND P0, PT, R6, RZ, PT ;  /* 0x000000ff0600720c */ /* 0x000fe20003f05270 */
[----:B------:R-:W-:Y:S01]  /*12f0*/  IMAD.IADD R156, R3, 0x1, -R156 ;  /* 0x00000001039c7824 */ /* 0x000fe200078e0a9c */
[----:B------:R-:W-:Y:S01]  /*1300*/  LOP3.LUT R5, R5, 0xfffffff8, RZ, 0xc0, !PT ;  /* 0xfffffff805057812 */ /* 0x000fe200078ec0ff */
[----:B-1----:R-:W-:Y:S01]  /*1310*/  ULEA UR41, UR4, UR41, 0x18 ;  /* 0x0000002904297291 */ /* 0x002fe2000f8ec03f */
[----:B------:R-:W-:Y:S01]  /*1320*/  SEL R173, RZ, 0x1, P0 ;  /* 0x00000001ffad7807 */ /* 0x000fe20000000000 */
[----:B------:R-:W-:Y:S01]  /*1330*/  IMAD.U32 R158, RZ, RZ, UR42 ;  /* 0x0000002aff9e7e24 */ /* 0x000fe2000f8e00ff */
[----:B------:R-:W-:Y:S01]  /*1340*/  ULDC UR4, c[0x0][0x284] ;  /* 0x0000a10000047ab9 */ /* 0x000fe20000000800 */
[----:B------:R-:W-:Y:S01]  /*1350*/  IMAD.IADD R154, R154, 0x1, -R5 ;  /* 0x000000019a9a7824 */ /* 0x000fe200078e0a05 */
[----:B------:R-:W-:Y:S01]  /*1360*/  UIADD3 UR45, UR41, 0x40, URZ ;  /* 0x00000040292d7890 */ /* 0x000fe2000fffe03f */
[----:B------:R-:W-:-:S02]  /*1370*/  SHF.R.S32.HI R5, RZ, 0x5, R0 ;  /* 0x00000005ff057819 */ /* 0x000fc40000011400 */
[C---:B------:R-:W-:Y:S02]  /*1380*/  LOP3.LUT R160, R158.reuse, 0x8, RZ, 0xc0, !PT ;  /* 0x000000089ea07812 */ /* 0x040fe400078ec0ff */
[--C-:B------:R-:W-:Y:S01]  /*1390*/  SHF.R.S32.HI R155, RZ, 0x1f, R154.reuse ;  /* 0x0000001fff9b7819 */ /* 0x100fe2000001149a */
[C-C-:B------:R-:W-:Y:S01]  /*13a0*/  IMAD R161, R5.reuse, -0x10, -R154.reuse ;  /* 0xfffffff005a17824 */ /* 0x140fe200078e0a9a */
[----:B------:R-:W-:Y:S01]  /*13b0*/  LOP3.LUT R158, R158, 0x8, RZ, 0xc, !PT ;  /* 0x000000089e9e7812 */ /* 0x000fe200078e0cff */
[----:B------:R-:W-:Y:S01]  /*13c0*/  IMAD.U32 R157, RZ, RZ, UR45 ;  /* 0x0000002dff9d7e24 */ /* 0x000fe2000f8e00ff */
[----:B------:R-:W-:Y:S01]  /*13d0*/  LOP3.LUT R160, R160, 0x18, RZ, 0x3c, !PT ;  /* 0x00000018a0a07812 */ /* 0x000fe200078e3cff */
[----:B------:R-:W-:-:S04]  /*13e0*/  IMAD.WIDE R154, R5, 0x10, R154 ;  /* 0x00000010059a7825 */ /* 0x000fc800078e029a */
[----:B------:R-:W-:Y:S02]  /*13f0*/  VIADD R159, R157, UR42 ;  /* 0x0000002a9d9f7c36 */ /* 0x000fe40008000000 */
[----:B------:R-:W-:-:S07]  /*1400*/  VIADD R161, R161, UR4 ;  /* 0x00000004a1a17c36 */ /* 0x000fce0008000000 */
.L_x_290:
[----:B------:R-:W-:Y:S01]  /*1410*/  SHF.L.U32 R0, R173, 0x1f, RZ ;  /* 0x0000001fad007819 */ /* 0x000fe200000006ff */
[----:B------:R-:W-:Y:S02]  /*1420*/  ULDC UR4, c[0x0][0x28c] ;  /* 0x0000a30000047ab9 */ /* 0x000fe40000000800 */
[----:B------:R-:W-:Y:S01]  /*1430*/  ISETP.LT.AND P1, PT, RZ, UR4, PT ;  /* 0x00000004ff007c0c */ /* 0x000fe2000bf21270 */
[----:B------:R-:W1:Y:S02]  /*1440*/  SYNCS.PHASECHK.TRANS64.TRYWAIT P0, [R157+UR42], R0 ;  /* 0x000000009d0075a7 */ /* 0x000e64000800016a */
[----:B-1-34-:R-:W-:Y:S10]  /*1450*/  @!P0 BRA `(.L_x_15) ;  /* 0x0000009c00948947 */ /* 0x01aff40003800000 */
.L_x_311:
[----:B------:R-:W-:Y:S05]  /*1460*/  @P1 BRA `(.L_x_16) ;  /* 0x0000000000401947 */ /* 0x000fea0003800000 */
[----:B-1----:R-:W-:Y:S01]  /*1470*/  MOV R0, 0x0 ;  /* 0x0000000000007802 */ /* 0x002fe20000000f00 */
[----:B------:R-:W-:Y:S01]  /*1480*/  ULDC.64 UR4, c[0x4][0x68] ;  /* 0x01001a0000047ab9 */ /* 0x000fe20000000a00 */
[----:B------:R-:W-:Y:S01]  /*1490*/  ULDC.64 UR6, c[0x4][0x8] ;  /* 0x0100020000067ab9 */ /* 0x000fe20000000a00 */
[----:B------:R-:W-:Y:S01]  /*14a0*/  IMAD.U32 R4, RZ, RZ, UR4 ;  /* 0x00000004ff047e24 */ /* 0x000fe2000f8e00ff */
[----:B------:R1:W2:Y:S01]  /*14b0*/  LDC.64 R14, c[0x4][R0] ;  /* 0x01000000000e7b82 */ /* 0x0002a20000000a00 */
[----:B------:R-:W-:Y:S01]  /*14c0*/  IMAD.U32 R5, RZ, RZ, UR5 ;  /* 0x00000005ff057e24 */ /* 0x000fe2000f8e00ff */
[----:B------:R-:W-:Y:S01]  /*14d0*/  ULDC.64 UR4, c[0x4][0x70] ;  /* 0x01001c0000047ab9 */ /* 0x000fe20000000a00 */
[----:B------:R-:W-:Y:S02]  /*14e0*/  IMAD.U32 R10, RZ, RZ, UR6 ;  /* 0x00000006ff0a7e24 */ /* 0x000fe4000f8e00ff */
[----:B------:R-:W-:Y:S02]  /*14f0*/  IMAD.U32 R6, RZ, RZ, UR4 ;  /* 0x00000004ff067e24 */ /* 0x000fe4000f8e00ff */
[----:B------:R-:W-:-:S02]  /*1500*/  IMAD.U32 R7, RZ, RZ, UR5 ;  /* 0x00000005ff077e24 */ /* 0x000fc4000f8e00ff */
[----:B------:R-:W-:Y:S02]  /*1510*/  IMAD.U32 R11, RZ, RZ, UR7 ;  /* 0x00000007ff0b7e24 */ /* 0x000fe4000f8e00ff */
[----:B------:R-:W-:Y:S02]  /*1520*/  IMAD.MOV.U32 R8, RZ, RZ, 0x1e1 ;  /* 0x000001e1ff087424 */ /* 0x000fe400078e00ff */
[----:B0-----:R-:W-:Y:S02]  /*1530*/  IMAD.MOV.U32 R12, RZ, RZ, 0x1 ;  /* 0x00000001ff0c7424 */ /* 0x001fe400078e00ff */
[----:B-1----:R-:W-:-:S07]  /*1540*/  IMAD.MOV.U32 R13, RZ, RZ, RZ ;  /* 0x000000ffff0d7224 */ /* 0x002fce00078e00ff */
[----:B------:R-:W-:-:S07]  /*1550*/  LEPC R20, `(.L_x_16) ;  /* 0x000000001014794e */ /* 0x000fce0000000000 */
[----:B--2--5:R-:W-:Y:S05]  /*1560*/  CALL.ABS.NOINC R14 ;  /* 0x000000000e007343 */ /* 0x024fea0003c00000 */
.L_x_16:
[----:B------:R-:W-:-:S13]  /*1570*/  ISETP.NE.AND P0, PT, R172, 0x3, PT ;  /* 0x00000003ac00780c */ /* 0x000fda0003f05270 */
[----:B------:R-:W-:Y:S05]  /*1580*/  @!P0 BRA `(.L_x_17) ;  /* 0x0000000000048947 */ /* 0x000fea0003800000 */
[----:B------:R-:W-:Y:S01]  /*1590*/  BPT.TRAP 0x1 ;  /* 0x000000040000795c */ /* 0x000fe20000300000 */
.L_x_17:
[----:B------:R-:W-:Y:S02]  /*15a0*/  IMAD.U32 R3, RZ, RZ, UR38 ;  /* 0x00000026ff037e24 */ /* 0x000fe4000f8e00ff */
[----:B-1----:R-:W-:-:S03]  /*15b0*/  IMAD.U32 R0, RZ, RZ, UR39 ;  /* 0x00000027ff007e24 */ /* 0x002fc6000f8e00ff */
[----:B------:R-:W-:Y:S02]  /*15c0*/  LEA R3, R3, UR41, 0x3 ;  /* 0x0000002903037c11 */ /* 0x000fe4000f8e18ff */
[----:B------:R-:W-:-:S04]  /*15d0*/  SHF.L.U32 R0, R0, 0x1f, RZ ;  /* 0x0000001f00007819 */ /* 0x000fc800000006ff */
[----:B------:R1:W2:Y:S01]  /*15e0*/  SYNCS.PHASECHK.TRANS64.TRYWAIT P1, [R3+URZ], R0 ;  /* 0x00000000030075a7 */ /* 0x0002a2000802017f */
[----:B------:R-:W-:Y:S05]  /*15f0*/  @!P0 BRA `(.L_x_18) ;  /* 0x0000000000048947 */ /* 0x000fea0003800000 */
[----:B------:R-:W-:Y:S01]  /*1600*/  BPT.TRAP 0x1 ;  /* 0x000000040000795c */ /* 0x000fe20000300000 */
.L_x_18:
[----:B------:R-:W-:-:S05]  /*1610*/  IMAD.U32 R4, RZ, RZ, UR43 ;  /* 0x0000002bff047e24 */ /* 0x000fca000f8e00ff */
[----:B------:R-:W-:Y:S01]  /*1620*/  ISETP.GE.AND P2, PT, R4, 0x1, PT ;  /* 0x000000010400780c */ /* 0x000fe20003f46270 */
[----:B--2---:R-:W-:-:S12]  /*1630*/  @P1 BRA `(.L_x_19) ;  /* 0x0000000000081947 */ /* 0x004fd80003800000 */
[----:B------:R-:W2:Y:S02]  /*1640*/  SYNCS.PHASECHK.TRANS64.TRYWAIT P1, [R3+URZ], R0 ;  /* 0x00000000030075a7 */ /* 0x000ea4000802017f */
[----:B--2---:R-:W-:Y:S05]  /*1650*/  @!P1 BRA `(.L_x_20) ;  /* 0x0000009c00289947 */ /* 0x004fea0003800000 */
.L_x_19:
[----:B------:R-:W-:Y:S05]  /*1660*/  WARPSYNC.ALL ;  /* 0x0000000000007948 */ /* 0x000fea0003800000 */
[----:B------:R-:W-:Y:S01]  /*1670*/  UIADD3 UR4, UR41, 0x100, URZ ;  /* 0x0000010029047890 */ /* 0x000fe2000fffe03f */
[----:B------:R-:W-:Y:S01]  /*1680*/  WARPGROUP.ARRIVE ;  /* 0x00000000000079c5 */ /* 0x000fe20000000000 */
[----:B------:R-:W-:Y:S02]  /*1690*/  UIADD3 UR5, UR41, 0x6100, URZ ;  /* 0x0000610029057890 */ /* 0x000fe4000fffe03f */
[----:B------:R-:W-:Y:S02]  /*16a0*/  USHF.R.U32.HI UR4, URZ, 0x4, UR4 ;  /* 0x000000043f047899 */ /* 0x000fe40008011604 */
[----:B------:R-:W-:-:S02]  /*16b0*/  USHF.R.U32.HI UR5, URZ, 0x4, UR5 ;  /* 0x000000043f057899 */ /* 0x000fc40008011605 */
[----:B------:R-:W-:Y:S02]  /*16c0*/  ULOP3.LUT UR4, UR4, 0x3fff, URZ, 0xc0, !UPT ;  /* 0x00003fff04047892 */ /* 0x000fe4000f8ec03f */
[----:B------:R-:W-:Y:S02]  /*16d0*/  ULOP3.LUT UR5, UR5, 0x3fff, URZ, 0xc0, !UPT ;  /* 0x00003fff05057892 */ /* 0x000fe4000f8ec03f */
[----:B------:R-:W-:Y:S02]  /*16e0*/  ULOP3.LUT UR8, UR4, 0x10000, URZ, 0xfc, !UPT ;  /* 0x0001000004087892 */ /* 0x000fe4000f8efc3f */
[----:B------:R-:W-:Y:S02]  /*16f0*/  ULOP3.LUT UR9, UR5, 0x10000, URZ, 0xfc, !UPT ;  /* 0x0001000005097892 */ /* 0x000fe4000f8efc3f */
[----:B------:R-:W-:Y:S02]  /*1700*/  ULEA UR10, UR38, UR8, 0x9 ;  /* 0x00000008260a7291 */ /* 0x000fe4000f8e483f */
[----:B------:R-:W-:Y:S01]  /*1710*/  ULEA UR11, UR38, UR9, 0xb ;  /* 0x00000009260b7291 */ /* 0x000fe2000f8e583f */
[----:B------:R-:W-:Y:S01]  /*1720*/  UMOV UR5, 0x40000040 ;  /* 0x4000004000057882 */ /* 0x000fe20000000000 */
[----:B------:R-:W-:-:S03]  /*1730*/  UMOV UR7, 0x40000040 ;  /* 0x4000004000077882 */ /* 0x000fc60000000000 */
[----:B------:R-:W-:Y:S02]  /*1740*/  UMOV UR4, UR10 ;  /* 0x0000000a00047c82 */ /* 0x000fe40008000000 */
[----:B------:R-:W-:Y:S02]  /*1750*/  UMOV UR6, UR11 ;  /* 0x0000000b00067c82 */ /* 0x000fe40008000000 */
[----:B------:R-:W-:Y:S01]  /*1760*/  HGMMA.64x256x16.F32 R24, gdesc[UR4], RZ, !UPT, gsb0 ;  /* 0x03e00000041879f0 */ /* 0x000fe2000c0008ff */
[----:B------:R-:W-:Y:S02]  /*1770*/  UIADD3 UR4, UR10, 0x2, URZ ;  /* 0x000000020a047890 */ /* 0x000fe4000fffe03f */
[----:B------:R-:W-:Y:S01]  /*1780*/  UIADD3 UR6, UR11, 0x2, URZ ;  /* 0x000000020b067890 */ /* 0x000fe2000fffe03f */
[----:B------:R-:W-:Y:S01]  /*1790*/  UMOV UR5, 0x40000040 ;  /* 0x4000004000057882 */ /* 0x000fe20000000000 */
[----:B------:R-:W-:Y:S01]  /*17a0*/  UMOV UR7, 0x40000040 ;  /* 0x4000004000077882 */ /* 0x000fe20000000000 */
[----:B------:R-:W-:-:S02]  /*17b0*/  WARPGROUP.DEPBAR.LE gsb0, 0x0 ;  /* 0x00008000000079c5 */ /* 0x000fc40000010000 */
[----:B------:R-:W-:-:S15]  /*17c0*/  WARPGROUP.ARRIVE ;  /* 0x00000000000079c5 */ /* 0x000fde0000000000 */
[----:B------:R-:W-:-:S05]  /*17d0*/  NOP ;  /* 0x0000000000007918 */ /* 0x000fca0000000000 */
[----:B------:R-:W-:Y:S01]  /*17e0*/  HGMMA.64x256x16.F32 R24, gdesc[UR4], R24, gsb0 ;  /* 0x03e00000041879f0 */ /* 0x000fe20008000818 */
[----:B------:R-:W-:Y:S02]  /*17f0*/  UIADD3 UR4, UR10, 0x4, URZ ;  /* 0x000000040a047890 */ /* 0x000fe4000fffe03f */
[----:B------:R-:W-:Y:S01]  /*1800*/  UIADD3 UR6, UR11, 0x4, URZ ;  /* 0x000000040b067890 */ /* 0x000fe2000fffe03f */
[----:B------:R-:W-:Y:S01]  /*1810*/  UMOV UR5, 0x40000040 ;  /* 0x4000004000057882 */ /* 0x000fe20000000000 */
[----:B------:R-:W-:Y:S01]  /*1820*/  UMOV UR7, 0x40000040 ;  /* 0x4000004000077882 */ /* 0x000fe20000000000 */
[----:B------:R-:W-:Y:S02]  /*1830*/  WARPGROUP.DEPBAR.LE gsb0, 0x0 ;  /* 0x00008000000079c5 */ /* 0x000fe40000010000 */
        /* <DEDUP_REMOVED lines=10> */
[----:B------:R-:W-:Y:S03]  /*18e0*/  HGMMA.64x256x16.F32 R24, gdesc[UR4], R24, gsb0 ;  /* 0x03e00000041879f0 */ /* 0x000fe60008000818 */
[----:B------:R-:W-:Y:S02]  /*18f0*/  WARPGROUP.DEPBAR.LE gsb0, 0x0 ;  /* 0x00008000000079c5 */ /* 0x000fe40000010000 */
[----:B------:R-:W-:Y:S05]  /*1900*/  @!P2 BRA `(.L_x_21) ;  /* 0x00000004001ca947 */ /* 0x000fea0003800000 */
[----:B------:R-:W-:Y:S01]  /*1910*/  UIADD3 UR4, UR38, 0x1, URZ ;  /* 0x0000000126047890 */ /* 0x000fe2000fffe03f */
[----:B-12---:R-:W-:Y:S01]  /*1920*/  IMAD.U32 R0, RZ, RZ, UR43 ;  /* 0x0000002bff007e24 */ /* 0x006fe2000f8e00ff */
[----:B------:R-:W-:Y:S02]  /*1930*/  UMOV UR11, UR38 ;  /* 0x00000026000b7c82 */ /* 0x000fe40008000000 */
[----:B------:R-:W-:-:S04]  /*1940*/  UISETP.NE.AND UP0, UPT, UR4, 0x3, UPT ;  /* 0x000000030400788c */ /* 0x000fc8000bf05270 */
[----:B------:R-:W-:Y:S02]  /*1950*/  USEL UR5, URZ, 0x1, UP0 ;  /* 0x000000013f057887 */ /* 0x000fe40008000000 */
[----:B------:R-:W-:Y:S02]  /*1960*/  USEL UR10, UR4, URZ, UP0 ;  /* 0x0000003f040a7287 */ /* 0x000fe40008000000 */
[----:B------:R-:W-:-:S06]  /*1970*/  ULOP3.LUT UR5, UR39, UR5, URZ, 0x3c, !UPT ;  /* 0x0000000527057292 */ /* 0x000fcc000f8e3c3f */
[----:B------:R-:W-:-:S07]  /*1980*/  IMAD.U32 R5, RZ, RZ, UR5 ;  /* 0x00000005ff057e24 */ /* 0x000fce000f8e00ff */
.L_x_28:
[----:B-12---:R-:W-:Y:S05]  /*1990*/  @!P0 BRA `(.L_x_22) ;  /* 0x0000000000048947 */ /* 0x006fea0003800000 */
[----:B------:R-:W-:Y:S01]  /*19a0*/  BPT.TRAP 0x1 ;  /* 0x000000040000795c */ /* 0x000fe20000300000 */
.L_x_22:
[----:B------:R-:W-:Y:S01]  /*19b0*/  ULEA UR4, UR10, UR41, 0x3 ;  /* 0x000000290a047291 */ /* 0x000fe2000f8e183f */
[----:B------:R-:W-:-:S08]  /*19c0*/  SHF.L.U32 R3, R5, 0x1f, RZ ;  /* 0x0000001f05037819 */ /* 0x000fd000000006ff */
[----:B------:R1:W2:Y:S01]  /*19d0*/  SYNCS.PHASECHK.TRANS64.TRYWAIT P1, [UR4], R3 ;  /* 0x00000003ff0075a7 */ /* 0x0002a20008020144 */
[----:B------:R-:W-:Y:S05]  /*19e0*/  @!P0 BRA `(.L_x_23) ;  /* 0x0000000000048947 */ /* 0x000fea0003800000 */
[----:B------:R-:W-:Y:S01]  /*19f0*/  BPT.TRAP 0x1 ;  /* 0x000000040000795c */ /* 0x000fe20000300000 */
.L_x_23:
[----:B--2---:R-:W-:Y:S05]  /*1a00*/  @P1 BRA `(.L_x_24) ;  /* 0x0000000000081947 */ /* 0x004fea0003800000 */
[----:B------:R-:W2:Y:S02]  /*1a10*/  SYNCS.PHASECHK.TRANS64.TRYWAIT P1, [UR4], R3 ;  /* 0x00000003ff0075a7 */ /* 0x000ea40008020144 */
[----:B--2---:R-:W-:Y:S05]  /*1a20*/  @!P1 BRA `(.L_x_25) ;  /* 0x0000009800489947 */ /* 0x004fea0003800000 */
.L_x_24:
[----:B------:R-:W-:Y:S01]  /*1a30*/  ULEA UR12, UR10, UR8, 0x9 ;  /* 0x000000080a0c7291 */ /* 0x000fe2000f8e483f */
[----:B------:R-:W-:Y:S01]  /*1a40*/  WARPGROUP.ARRIVE ;  /* 0x00000000000079c5 */ /* 0x000fe20000000000 */
[----:B------:R-:W-:Y:S01]  /*1a50*/  ULEA UR13, UR10, UR9, 0xb ;  /* 0x000000090a0d7291 */ /* 0x000fe2000f8e583f */
[----:B------:R-:W-:Y:S01]  /*1a60*/  UMOV UR5, 0x40000040 ;  /* 0x4000004000057882 */ /* 0x000fe20000000000 */
[----:B------:R-:W-:-:S03]  /*1a70*/  UMOV UR7, 0x40000040 ;  /* 0x4000004000077882 */ /* 0x000fc60000000000 */
[----:B------:R-:W-:Y:S02]  /*1a80*/  UMOV UR4, UR12 ;  /* 0x0000000c00047c82 */ /* 0x000fe40008000000 */
[----:B------:R-:W-:Y:S02]  /*1a90*/  UMOV UR6, UR13 ;  /* 0x0000000d00067c82 */ /* 0x000fe40008000000 */
[----:B------:R-:W-:Y:S01]  /*1aa0*/  HGMMA.64x256x16.F32 R24, gdesc[UR4], R24, gsb0 ;  /* 0x03e00000041879f0 */ /* 0x000fe20008000818 */
        /* <DEDUP_REMOVED lines=26> */
[----:B------:R-:W-:Y:S01]  /*1c50*/  BPT.TRAP 0x1 ;  /* 0x000000040000795c */ /* 0x000fe20000300000 */
.L_x_26:
[----:B------:R-:W-:Y:S01]  /*1c60*/  ULEA UR4, UR11, UR41, 0x3 ;  /* 0x000000290b047291 */ /* 0x000fe2000f8e183f */
[----:B------:R-:W-:-:S03]  /*1c70*/  ISETP.GT.U32.AND P1, PT, R16, 0x1, PT ;  /* 0x000000011000780c */ /* 0x000fc60003f24070 */
[----:B------:R-:W-:-:S04]  /*1c80*/  UIADD3 UR4, UR4, 0x18, URZ ;  /* 0x0000001804047890 */ /* 0x000fc8000fffe03f */
[----:B------:R-:W-:-:S09]  /*1c90*/  UPRMT UR4, URZ, 0x654, UR4 ;  /* 0x000006543f047896 */ /* 0x000fd20008000004 */
[----:B------:R-:W-:Y:S01]  /*1ca0*/  SYNCS.ARRIVE.TRANS64.RED.A1T0 RZ, [UR4], RZ ;  /* 0x000000ffffff79a7 */ /* 0x000fe20008100404 */
[----:B------:R-:W-:Y:S05]  /*1cb0*/  @P1 BRA `(.L_x_27) ;  /* 0x0000000000041947 */ /* 0x000fea0003800000 */
[----:B------:R-:W-:Y:S01]  /*1cc0*/  BPT.TRAP 0x1 ;  /* 0x000000040000795c */ /* 0x000fe20000300000 */
.L_x_27:
[----:B------:R-:W-:Y:S01]  /*1cd0*/  UIADD3 UR10, UR10, 0x1, URZ ;  /* 0x000000010a0a7890 */ /* 0x000fe2000fffe03f */
[C---:B------:R-:W-:Y:S01]  /*1ce0*/  ISETP.GT.AND P1, PT, R0.reuse, 0x1, PT ;  /* 0x000000010000780c */ /* 0x040fe20003f24270 */
[----:B------:R-:W-:Y:S01]  /*1cf0*/  UIADD3 UR11, UR11, 0x1, URZ ;  /* 0x000000010b0b7890 */ /* 0x000fe2000fffe03f */
[----:B------:R-:W-:Y:S01]  /*1d00*/  VIADD R0, R0, 0xffffffff ;  /* 0xffffffff00007836 */ /* 0x000fe20000000000 */
[----:B------:R-:W-:Y:S02]  /*1d10*/  UISETP.NE.AND UP0, UPT, UR10, 0x3, UPT ;  /* 0x000000030a00788c */ /* 0x000fe4000bf05270 */
[----:B------:R-:W-:Y:S02]  /*1d20*/  UISETP.NE.AND UP1, UPT, UR11, 0x3, UPT ;  /* 0x000000030b00788c */ /* 0x000fe4000bf25270 */
[----:B------:R-:W-:Y:S02]  /*1d30*/  USEL UR4, URZ, 0x1, UP0 ;  /* 0x000000013f047887 */ /* 0x000fe40008000000 */
[----:B------:R-:W-:-:S02]  /*1d40*/  USEL UR10, UR10, URZ, UP0 ;  /* 0x0000003f0a0a7287 */ /* 0x000fc40008000000 */
[----:B------:R-:W-:Y:S02]  /*1d50*/  USEL UR11, UR11, URZ, UP1 ;  /* 0x0000003f0b0b7287 */ /* 0x000fe40008800000 */
[----:B------:R-:W-:Y:S01]  /*1d60*/  LOP3.LUT R5, R5, UR4, RZ, 0x3c, !PT ;  /* 0x0000000405057c12 */ /* 0x000fe2000f8e3cff */
[----:B------:R-:W-:Y:S09]  /*1d70*/  @P1 BRA `(.L_x_28) ;  /* 0xfffffffc00041947 */ /* 0x000ff2000383ffff */
.L_x_21:
[----:B-12---:R-:W1:Y:S01]  /*1d80*/  LDC R0, c[0x0][0x28c] ;  /* 0x0000a300ff007b82 */ /* 0x006e620000000800 */
[----:B------:R2:W-:Y:S01]  /*1d90*/  SYNCS.ARRIVE.TRANS64.A1T0 RZ, [R158+UR45], RZ ;  /* 0x000000ff9eff79a7 */ /* 0x0005e2000810002d */
[----:B-1----:R-:W-:-:S13]  /*1da0*/  ISETP.GE.AND P1, PT, R0, 0x1, PT ;  /* 0x000000010000780c */ /* 0x002fda0003f26270 */
[----:B--2---:R-:W-:Y:S05]  /*1db0*/  @!P1 BRA `(.L_x_29) ;  /* 0x0000000000349947 */ /* 0x004fea0003800000 */
[----:B------:R-:W-:Y:S05]  /*1dc0*/  @!P0 BRA `(.L_x_30) ;  /* 0x0000000000048947 */ /* 0x000fea0003800000 */
[----:B------:R-:W-:Y:S01]  /*1dd0*/  BPT.TRAP 0x1 ;  /* 0x000000040000795c */ /* 0x000fe20000300000 */
.L_x_30:
[----:B------:R-:W-:Y:S01]  /*1de0*/  UIADD3 UR6, UR43, UR38, URZ ;  /* 0x000000262b067290 */ /* 0x000fe2000fffe03f */
[----:B------:R-:W-:-:S03]  /*1df0*/  ISETP.GT.U32.AND P0, PT, R16, 0x1, PT ;  /* 0x000000011000780c */ /* 0x000fc60003f04070 */
[----:B------:R-:W-:-:S04]  /*1e00*/  UIMAD.WIDE.U32 UR4, UR6, -0x55555555, URZ ;  /* 0xaaaaaaab060478a5 */ /* 0x000fc8000f8e003f */
[----:B------:R-:W-:-:S04]  /*1e10*/  USHF.R.U32.HI UR4, URZ, 0x1, UR5 ;  /* 0x000000013f047899 */ /* 0x000fc80008011605 */
[----:B------:R-:W-:-:S04]  /*1e20*/  UIMAD UR6, UR4, -0x3, UR6 ;  /* 0xfffffffd040678a4 */ /* 0x000fc8000f8e0206 */
[----:B------:R-:W-:-:S04]  /*1e30*/  ULEA UR6, UR6, UR41, 0x3 ;  /* 0x0000002906067291 */ /* 0x000fc8000f8e183f */
[----:B------:R-:W-:-:S04]  /*1e40*/  UIADD3 UR6, UR6, 0x18, URZ ;  /* 0x0000001806067890 */ /* 0x000fc8000fffe03f */
[----:B------:R-:W-:-:S09]  /*1e50*/  UPRMT UR6, URZ, 0x654, UR6 ;  /* 0x000006543f067896 */ /* 0x000fd20008000006 */
[----:B------:R-:W-:Y:S01]  /*1e60*/  SYNCS.ARRIVE.TRANS64.RED.A1T0 RZ, [UR6], RZ ;  /* 0x000000ffffff79a7 */ /* 0x000fe20008100406 */
[----:B------:R-:W-:Y:S05]  /*1e70*/  @P0 BRA `(.L_x_29) ;  /* 0x0000000000040947 */ /* 0x000fea0003800000 */
[----:B------:R-:W-:Y:S01]  /*1e80*/  BPT.TRAP 0x1 ;  /* 0x000000040000795c */ /* 0x000fe20000300000 */
.L_x_29:
[----:B------:R-:W-:Y:S01]  /*1e90*/  SHF.L.U32 R0, R173, 0x1f, RZ ;  /* 0x0000001fad007819 */ /* 0x000fe200000006ff */
[----:B------:R-:W-:Y:S01]  /*1ea0*/  UIADD3 UR38, UR44, UR38, URZ ;  /* 0x000000262c267290 */ /* 0x000fe2000fffe03f */
[----:B------:R-:W1:Y:S01]  /*1eb0*/  LDC R15, c[0x0][0x288] ;  /* 0x0000a200ff0f7b82 */ /* 0x000e620000000800 */
[----:B------:R-:W-:Y:S01]  /*1ec0*/  UISETP.GE.U32.AND UP1, UPT, UR44, 0x3, UPT ;  /* 0x000000032c00788c */ /* 0x000fe2000bf26070 */
[----:B------:R-:W-:Y:S01]  /*1ed0*/  IMAD.SHL.U32 R8, R156, 0x2, RZ ;  /* 0x000000029c087824 */ /* 0x000fe200078e00ff */
[----:B------:R-:W-:Y:S02]  /*1ee0*/  UISETP.GT.U32.AND UP0, UPT, UR38, 0x2, UPT ;  /* 0x000000022600788c */ /* 0x000fe4000bf04070 */
[----:B------:R-:W-:Y:S02]  /*1ef0*/  UIMAD.WIDE.U32 UR4, UR38, -0x55555555, URZ ;  /* 0xaaaaaaab260478a5 */ /* 0x000fe4000f8e003f */
[----:B------:R-:W-:Y:S01]  /*1f00*/  UISETP.LT.U32.AND UP0, UPT, UR44, 0x3, UP0 ;  /* 0x000000032c00788c */ /* 0x000fe20008701070 */
[----:B------:R-:W2:Y:S01]  /*1f10*/  SYNCS.PHASECHK.TRANS64.TRYWAIT P0, [R157+UR42+0x10], R0 ;  /* 0x000010009d0075a7 */ /* 0x000ea2000800016a */
[----:B------:R-:W-:Y:S01]  /*1f20*/  USHF.R.U32.HI UR4, URZ, 0x1, UR5 ;  /* 0x000000013f047899 */ /* 0x000fe20008011605 */
[----:B------:R-:W-:Y:S01]  /*1f30*/  SHF.R.S32.HI R9, RZ, 0x1f, R8 ;  /* 0x0000001fff097819 */ /* 0x000fe20000011408 */
[----:B------:R-:W-:-:S02]  /*1f40*/  USEL UR6, URZ, 0x1, !UP0 ;  /* 0x000000013f067887 */ /* 0x000fc4000c000000 */
[----:B------:R-:W-:Y:S02]  /*1f50*/  UIMAD UR38, UR4, -0x3, UR38 ;  /* 0xfffffffd042678a4 */ /* 0x000fe4000f8e0226 */
[----:B------:R-:W-:-:S04]  /*1f60*/  ULOP3.LUT UR39, UR39, UR6, URZ, 0x3c, !UPT ;  /* 0x0000000627277292 */ /* 0x000fc8000f8e3c3f */
[----:B------:R-:W-:Y:S01]  /*1f70*/  @UP1 ULOP3.LUT UR39, UR39, 0x1, UR4, 0x78, !UPT ;  /* 0x0000000127271892 */ /* 0x000fe2000f8e7804 */
[----:B-12---:R-:W-:Y:S11]  /*1f80*/  @!P0 BRA `(.L_x_31) ;  /* 0x0000009400088947 */ /* 0x006ff60003800000 */
.L_x_312:
[----:B------:R-:W-:Y:S01]  /*1f90*/  IMAD.SHL.U32 R14, R19, 0x40, RZ ;  /* 0x00000040130e7824 */ /* 0x000fe200078e00ff */
[----:B------:R-:W-:Y:S01]  /*1fa0*/  ULDC UR6, c[0x0][0x284] ;  /* 0x0000a10000067ab9 */ /* 0x000fe20000000800 */
[----:B0-----:R-:W-:Y:S01]  /*1fb0*/  IMAD.SHL.U32 R12, R22, 0x100, RZ ;  /* 0x00000100160c7824 */ /* 0x001fe200078e00ff */
[----:B------:R-:W-:Y:S01]  /*1fc0*/  SHF.R.S32.HI R165, RZ, 0x1f, R2 ;  /* 0x0000001fffa57819 */ /* 0x000fe20000011402 */
[----:B------:R-:W-:Y:S01]  /*1fd0*/  ULDC.64 UR4, c[0x0][0x5d0] ;  /* 0x0001740000047ab9 */ /* 0x000fe20000000a00 */
[----:B------:R-:W-:Y:S01]  /*1fe0*/  ISETP.GE.AND P0, PT, R14, UR6, PT ;  /* 0x000000060e007c0c */ /* 0x000fe2000bf06270 */
[----:B------:R-:W-:Y:S01]  /*1ff0*/  IMAD.WIDE.U32 R4, R2, UR4, R8 ;  /* 0x0000000402047c25 */ /* 0x000fe2000f8e0008 */
[----:B------:R-:W-:Y:S02]  /*2000*/  SHF.R.S32.HI R13, RZ, 0x1f, R12 ;  /* 0x0000001fff0d7819 */ /* 0x000fe4000001140c */
[C---:B------:R-:W-:Y:S01]  /*2010*/  ISETP.GE.OR P0, PT, R12.reuse, R15, P0 ;  /* 0x0000000f0c00720c */ /* 0x040fe20000706670 */
[----:B------:R-:W-:Y:S01]  /*2020*/  IMAD R3, R165, UR4, RZ ;  /* 0x00000004a5037c24 */ /* 0x000fe2000f8e02ff */
[----:B------:R-:W-:-:S03]  /*2030*/  IADD3 R6, P1, R12, R4, RZ ;  /* 0x000000040c067210 */ /* 0x000fc60007f3e0ff */
[----:B------:R-:W-:-:S05]  /*2040*/  IMAD R3, R2, UR5, R3 ;  /* 0x0000000502037c24 */ /* 0x000fca000f8e0203 */
[----:B------:R-:W-:-:S03]  /*2050*/  IADD3.X R7, R13, R5, R3, P1, !PT ;  /* 0x000000050d077210 */ /* 0x000fc60000ffe403 */
[----:B------:R-:W-:Y:S05]  /*2060*/  @P0 BRA `(.L_x_32) ;  /* 0x0000007c000c0947 */ /* 0x000fea0003800000 */
[----:B------:R-:W0:Y:S01]  /*2070*/  LDC.64 R10, c[0x0][0x5c8] ;  /* 0x00017200ff0a7b82 */ /* 0x000e220000000a00 */
[----:B-----5:R-:W-:Y:S01]  /*2080*/  FSETP.NEU.AND P0, PT, R152, RZ, PT ;  /* 0x000000ff9800720b */ /* 0x020fe20003f0d000 */
[----:B------:R-:W-:Y:S01]  /*2090*/  IMAD R3, R156, -0x2, R15 ;  /* 0xfffffffe9c037824 */ /* 0x000fe200078e020f */
[----:B------:R-:W-:Y:S01]  /*20a0*/  BSSY B0, `(.L_x_32) ;  /* 0x00007bf000007945 */ /* 0x000fe20003800000 */
[----:B------:R-:W-:-:S04]  /*20b0*/  IMAD.WIDE R162, R19, 0x40, R154 ;  /* 0x0000004013a27825 */ /* 0x000fc800078e029a */
[----:B-1----:R-:W-:Y:S02]  /*20c0*/  IMAD.IADD R0, R3, 0x1, -R12 ;  /* 0x0000000103007824 */ /* 0x002fe400078e0a0c */
[----:B------:R-:W-:-:S03]  /*20d0*/  IMAD.IADD R3, R161, 0x1, -R14 ;  /* 0x00000001a1037824 */ /* 0x000fc600078e0a0e */
[----:B------:R-:W-:-:S04]  /*20e0*/  ISETP.GT.AND P2, PT, R0, RZ, PT ;  /* 0x000000ff0000720c */ /* 0x000fc80003f44270 */
[----:B------:R-:W-:Y:S01]  /*20f0*/  ISETP.GT.AND P1, PT, R3, RZ, P2 ;  /* 0x000000ff0300720c */ /* 0x000fe20001724270 */
[-C--:B0-----:R-:W-:Y:S02]  /*2100*/  IMAD R4, R163, R10.reuse, RZ ;  /* 0x0000000aa3047224 */ /* 0x081fe400078e02ff */
[----:B------:R-:W-:-:S04]  /*2110*/  IMAD.WIDE.U32 R6, R162, R10, R6 ;  /* 0x0000000aa2067225 */ /* 0x000fc800078e0006 */
[----:B------:R-:W-:-:S04]  /*2120*/  IMAD R5, R162, R11, R4 ;  /* 0x0000000ba2057224 */ /* 0x000fc800078e0204 */
[----:B------:R-:W-:Y:S01]  /*2130*/  IMAD.IADD R179, R7, 0x1, R5 ;  /* 0x0000000107b37824 */ /* 0x000fe200078e0205 */
[----:B------:R-:W-:Y:S06]  /*2140*/  @!P0 BRA `(.L_x_33) ;  /* 0x0000005400a08947 */ /* 0x000fec0003800000 */
[----:B------:R-:W0:Y:S01]  /*2150*/  LDC.64 R20, c[0x0][0x5b8] ;  /* 0x00016e00ff147b82 */ /* 0x000e220000000a00 */
[----:B------:R-:W-:-:S07]  /*2160*/  ULDC.64 UR4, c[0x0][0x5c0] ;  /* 0x0001700000047ab9 */ /* 0x000fce0000000a00 */
[----:B------:R-:W1:Y:S08]  /*2170*/  LDC.64 R166, c[0x0][0x5b0] ;  /* 0x00016c00ffa67b82 */ /* 0x000e700000000a00 */
[----:B------:R-:W2:Y:S01]  /*2180*/  LDC.64 R14, c[0x0][0x5a8] ;  /* 0x00016a00ff0e7b82 */ /* 0x000ea20000000a00 */
[-C--:B0-----:R-:W-:Y:S02]  /*2190*/  IMAD R7, R165, R20.reuse, RZ ;  /* 0x00000014a5077224 */ /* 0x081fe400078e02ff */
[----:B------:R-:W-:-:S04]  /*21a0*/  IMAD.WIDE.U32 R4, R2, R20, R8 ;  /* 0x0000001402047225 */ /* 0x000fc800078e0008 */
[----:B------:R-:W-:Y:S01]  /*21b0*/  IMAD R175, R2, R21, R7 ;  /* 0x0000001502af7224 */ /* 0x000fe200078e0207 */
[----:B------:R-:W-:Y:S01]  /*21c0*/  IADD3 R164, P0, R12, R4, RZ ;  /* 0x000000040ca47210 */ /* 0x000fe20007f1e0ff */
[----:B-1----:R-:W-:-:S03]  /*21d0*/  IMAD R4, R163, R166, RZ ;  /* 0x000000a6a3047224 */ /* 0x002fc600078e02ff */
[----:B------:R-:W-:Y:S01]  /*21e0*/  IADD3.X R165, R13, R5, R175, P0, !PT ;  /* 0x000000050da57210 */ /* 0x000fe200007fe4af */
[C---:B------:R-:W-:Y:S02]  /*21f0*/  IMAD R177, R162.reuse, R167, R4 ;  /* 0x000000a7a2b17224 */ /* 0x040fe400078e0204 */
[----:B------:R-:W-:-:S04]  /*2200*/  IMAD.WIDE.U32 R4, R162, R166, R164 ;  /* 0x000000a6a2047225 */ /* 0x000fc800078e00a4 */
[----:B------:R-:W-:Y:S01]  /*2210*/  IMAD.IADD R5, R5, 0x1, R177 ;  /* 0x0000000105057824 */ /* 0x000fe200078e02b1 */
[----:B--2---:R-:W-:-:S04]  /*2220*/  LEA R168, P0, R4, R14, 0x1 ;  /* 0x0000000e04a87211 */ /* 0x004fc800078008ff */
[----:B------:R-:W-:-:S05]  /*2230*/  LEA.HI.X R169, R4, R15, R5, 0x1, P0 ;  /* 0x0000000f04a97211 */ /* 0x000fca00000f0c05 */
[----:B------:R0:W2:Y:S01]  /*2240*/  @P1 LDG.E.LTC128B.U16 R19, desc[UR36][R168.64] ;  /* 0x00000024a8131981 */ /* 0x0000a2000c1e1520 */
[----:B------:R-:W-:Y:S01]  /*2250*/  IMAD.WIDE.U32 R4, R162, R166, R12 ;  /* 0x000000a6a2047225 */ /* 0x000fe200078e000c */
[----:B------:R-:W-:Y:S02]  /*2260*/  BSSY B1, `(.L_x_34) ;  /* 0x0000014000017945 */ /* 0x000fe40003800000 */
[----:B------:R-:W-:-:S04]  /*2270*/  IADD3 R170, P0, R8, R4, RZ ;  /* 0x0000000408aa7210 */ /* 0x000fc80007f1e0ff */
[----:B------:R-:W-:Y:S01]  /*2280*/  IADD3.X R171, R9, R177, R5, P0, !PT ;  /* 0x000000b109ab7210 */ /* 0x000fe200007fe405 */
[----:B0-----:R-:W-:Y:S01]  /*2290*/  IMAD.SHL.U32 R168, R166, 0x8, RZ ;  /* 0x00000008a6a87824 */ /* 0x001fe200078e00ff */
[----:B------:R-:W-:Y:S02]  /*22a0*/  LEA R4, P0, R6, UR4, 0x1 ;  /* 0x0000000406047c11 */ /* 0x000fe4000f8008ff */
[----:B------:R-:W-:Y:S01]  /*22b0*/  SHF.L.U64.HI R169, R166, 0x3, R167 ;  /* 0x00000003a6a97819 */ /* 0x000fe200000102a7 */
[----:B------:R-:W-:Y:S01]  /*22c0*/  IMAD.WIDE.U32 R170, R2, R20, R170 ;  /* 0x0000001402aa7225 */ /* 0x000fe200078e00aa */
[----:B------:R-:W-:Y:S02]  /*22d0*/  LEA.HI.X R5, R6, UR5, R179, 0x1, P0 ;  /* 0x0000000506057c11 */ /* 0x000fe400080f0cb3 */
[----:B------:R-:W-:Y:S02]  /*22e0*/  ISETP.GT.AND P0, PT, R0, 0x1, PT ;  /* 0x000000010000780c */ /* 0x000fe40003f04270 */
[----:B------:R-:W-:-:S02]  /*22f0*/  LEA R6, P4, R170, R14, 0x1 ;  /* 0x0000000eaa067211 */ /* 0x000fc400078808ff */
[----:B------:R-:W-:Y:S01]  /*2300*/  ISETP.GT.AND P3, PT, R3, RZ, P0 ;  /* 0x000000ff0300720c */ /* 0x000fe20000764270 */
[----:B--2---:R-:W-:-:S05]  /*2310*/  HADD2.F32 R7, -RZ, R19.H0_H0 ;  /* 0x20000013ff077230 */ /* 0x004fca0000004100 */
[----:B------:R-:W-:-:S04]  /*2320*/  FMUL R7, R7, R152 ;  /* 0x0000009807077220 */ /* 0x000fc80000400000 */
[----:B------:R-:W-:-:S05]  /*2330*/  FFMA R7, R24, R153, R7 ;  /* 0x0000009918077223 */ /* 0x000fca0000000007 */
[----:B------:R-:W-:Y:S01]  /*2340*/  F2FP.F16.F32.PACK_AB R21, RZ, R7 ;  /* 0x00000007ff15723e */ /* 0x000fe200000000ff */
[----:B------:R-:W-:-:S04]  /*2350*/  IMAD.IADD R7, R175, 0x1, R171 ;  /* 0x00000001af077824 */ /* 0x000fc800078e02ab */
[----:B------:R0:W-:Y:S01]  /*2360*/  @P1 STG.E.U16 desc[UR36][R4.64], R21 ;  /* 0x0000001504001986 */ /* 0x0001e2000c101524 */
[----:B------:R-:W-:Y:S01]  /*2370*/  LEA.HI.X R7, R170, R15, R7, 0x1, P4 ;  /* 0x0000000faa077211 */ /* 0x000fe200020f0c07 */
[----:B------:R-:W-:Y:S06]  /*2380*/  @!P3 BRA `(.L_x_35) ;  /* 0x000000000004b947 */ /* 0x000fec0003800000 */
[----:B------:R1:W5:Y:S02]  /*2390*/  LDG.E.LTC128B.U16 R19, desc[UR36][R6.64+0x2] ;  /* 0x0000022406137981 */ /* 0x000364000c1e1520 */
.L_x_35:
[----:B------:R-:W-:Y:S05]  /*23a0*/  BSYNC B1 ;  /* 0x0000000000017941 */ /* 0x000fea0003800000 */
.L_x_34:
[----:B0----5:R-:W-:Y:S01]  /*23b0*/  HADD2.F32 R21, -RZ, R19.H0_H0 ;  /* 0x20000013ff157230 */ /* 0x021fe20000004100 */
[----:B------:R-:W-:Y:S01]  /*23c0*/  ISETP.GT.AND P2, PT, R3, 0x8, P2 ;  /* 0x000000080300780c */ /* 0x000fe20001744270 */
[----:B------:R-:W-:-:S04]  /*23d0*/  IMAD.WIDE.U32 R168, R162, R166, R168 ;  /* 0x000000a6a2a87225 */ /* 0x000fc800078e00a8 */
[----:B------:R-:W-:Y:S01]  /*23e0*/  FMUL R22, R21, R152 ;  /* 0x0000009815167220 */ /* 0x000fe20000400000 */
[----:B------:R-:W-:Y:S01]  /*23f0*/  IMAD.IADD R177, R177, 0x1, R169 ;  /* 0x00000001b1b17824 */ /* 0x000fe200078e02a9 */
[----:B------:R-:W-:Y:S02]  /*2400*/  IADD3 R21, P1, R164, R168, RZ ;  /* 0x000000a8a4157210 */ /* 0x000fe40007f3e0ff */
[----:B------:R-:W-:-:S03]  /*2410*/  FFMA R22, R25, R153, R22 ;  /* 0x0000009919167223 */ /* 0x000fc60000000016 */
[----:B------:R-:W-:Y:S01]  /*2420*/  IMAD.X R164, R177, 0x1, R165, P1 ;  /* 0x00000001b1a47824 */ /* 0x000fe200008e06a5 */
[C---:B------:R-:W-:Y:S02]  /*2430*/  LEA R24, P1, R21.reuse, R14, 0x1 ;  /* 0x0000000e15187211 */ /* 0x040fe400078208ff */
[----:B------:R-:W-:Y:S02]  /*2440*/  F2FP.F16.F32.PACK_AB R22, RZ, R22 ;  /* 0x00000016ff16723e */ /* 0x000fe400000000ff */
[----:B------:R-:W-:Y:S02]  /*2450*/  LEA.HI.X R25, R21, R15, R164, 0x1, P1 ;  /* 0x0000000f15197211 */ /* 0x000fe400008f0ca4 */
[----:B------:R-:W-:Y:S02]  /*2460*/  PRMT R21, R22, 0x7610, R21 ;  /* 0x0000761016157816 */ /* 0x000fe40000000015 */
[----:B------:R-:W-:-:S03]  /*2470*/  PRMT R22, R19, 0x7610, R22 ;  /* 0x0000761013167816 */ /* 0x000fc60000000016 */
[----:B------:R0:W-:Y:S04]  /*2480*/  @P3 STG.E.U16 desc[UR36][R4.64+0x2], R21 ;  /* 0x0000021504003986 */ /* 0x0001e8000c101524 */
[----:B------:R-:W2:Y:S01]  /*2490*/  @P2 LDG.E.LTC128B.U16 R22, desc[UR36][R24.64] ;  /* 0x0000002418162981 */ /* 0x000ea2000c1e1520 */
[----:B------:R-:W-:Y:S01]  /*24a0*/  IADD3 R8, P1, P3, R8, R168, R12 ;  /* 0x000000a808087210 */ /* 0x000fe20007b3e00c */
[----:B------:R-:W-:Y:S01]  /*24b0*/  BSSY B1, `(.L_x_36) ;  /* 0x0000011000017945 */ /* 0x000fe20003800000 */
[C---:B------:R-:W-:Y:S02]  /*24c0*/  SHF.L.U64.HI R11, R10.reuse, 0x4, R11 ;  /* 0x000000040a0b7819 */ /* 0x040fe4000001020b */
[----:B------:R-:W-:Y:S02]  /*24d0*/  IADD3.X R9, R9, R177, R13, P1, P3 ;  /* 0x000000b109097210 */ /* 0x000fe40000fe640d */
[----:B------:R-:W-:-:S02]  /*24e0*/  LEA R10, P1, R10, R4, 0x4 ;  /* 0x000000040a0a7211 */ /* 0x000fc400078220ff */
[----:B------:R-:W-:Y:S01]  /*24f0*/  ISETP.GT.AND P0, PT, R3, 0x8, P0 ;  /* 0x000000080300780c */ /* 0x000fe20000704270 */
[----:B0-----:R-:W-:-:S04]  /*2500*/  IMAD.WIDE.U32 R20, R2, R20, R8 ;  /* 0x0000001402147225 */ /* 0x001fc800078e0008 */
[----:B------:R-:W-:Y:S01]  /*2510*/  IMAD.X R11, R11, 0x1, R5, P1 ;  /* 0x000000010b0b7824 */ /* 0x000fe200008e0605 */
[----:B------:R-:W-:Y:S01]  /*2520*/  LEA R8, P3, R20, R14, 0x1 ;  /* 0x0000000e14087211 */ /* 0x000fe200078608ff */
[----:B------:R-:W-:-:S05]  /*2530*/  IMAD.IADD R2, R175, 0x1, R21 ;  /* 0x00000001af027824 */ /* 0x000fca00078e0215 */
[----:B------:R-:W-:Y:S01]  /*2540*/  LEA.HI.X R9, R20, R15, R2, 0x1, P3 ;  /* 0x0000000f14097211 */ /* 0x000fe200018f0c02 */
[----:B--2---:R-:W-:-:S05]  /*2550*/  HADD2.F32 R19, -RZ, R22.H0_H0 ;  /* 0x20000016ff137230 */ /* 0x004fca0000004100 */
[----:B------:R-:W-:-:S04]  /*2560*/  FMUL R19, R19, R152 ;  /* 0x0000009813137220 */ /* 0x000fc80000400000 */
[----:B------:R-:W-:-:S05]  /*2570*/  FFMA R19, R26, R153, R19 ;  /* 0x000000991a137223 */ /* 0x000fca0000000013 */
[----:B------:R-:W-:-:S05]  /*2580*/  F2FP.F16.F32.PACK_AB R19, RZ, R19 ;  /* 0x00000013ff13723e */ /* 0x000fca00000000ff */
[----:B------:R0:W-:Y:S01]  /*2590*/  @P2 STG.E.U16 desc[UR36][R10.64], R19 ;  /* 0x000000130a002986 */ /* 0x0001e2000c101524 */
[----:B------:R-:W-:Y:S05]  /*25a0*/  @!P0 BRA `(.L_x_37) ;  /* 0x0000000000048947 */ /* 0x000fea0003800000 */
[----:B------:R2:W5:Y:S02]  /*25b0*/  LDG.E.LTC128B.U16 R22, desc[UR36][R8.64+0x2] ;  /* 0x0000022408167981 */ /* 0x000564000c1e1520 */
.L_x_37:
[----:B------:R-:W-:Y:S05]  /*25c0*/  BSYNC B1 ;  /* 0x0000000000017941 */ /* 0x000fea0003800000 */
.L_x_36:
[----:B-----5:R-:W-:Y:S01]  /*25d0*/  HADD2.F32 R13, -RZ, R22.H0_H0 ;  /* 0x20000016ff0d7230 */ /* 0x020fe20000004100 */
[----:B------:R-:W-:Y:S01]  /*25e0*/  ISETP.GT.AND P1, PT, R0, 0x8, PT ;  /* 0x000000080000780c */ /* 0x000fe20003f24270 */
[----:B------:R-:W-:Y:S03]  /*25f0*/  BSSY B1, `(.L_x_38) ;  /* 0x0000008000017945 */ /* 0x000fe60003800000 */
[----:B------:R-:W-:Y:S01]  /*2600*/  FMUL R2, R13, R152 ;  /* 0x000000980d027220 */ /* 0x000fe20000400000 */
[----:B------:R-:W-:-:S03]  /*2610*/  ISETP.GT.AND P2, PT, R3, RZ, P1 ;  /* 0x000000ff0300720c */ /* 0x000fc60000f44270 */
[----:B------:R-:W-:-:S05]  /*2620*/  FFMA R2, R27, R153, R2 ;  /* 0x000000991b027223 */ /* 0x000fca0000000002 */
[----:B------:R-:W-:-:S05]  /*2630*/  F2FP.F16.F32.PACK_AB R2, RZ, R2 ;  /* 0x00000002ff02723e */ /* 0x000fca00000000ff */
[----:B------:R3:W-:Y:S01]  /*2640*/  @P0 STG.E.U16 desc[UR36][R10.64+0x2], R2 ;  /* 0x000002020a000986 */ /* 0x0007e2000c101524 */
[----:B------:R-:W-:Y:S05]  /*2650*/  @!P2 BRA `(.L_x_39) ;  /* 0x000000000004a947 */ /* 0x000fea0003800000 */
[----:B------:R4:W5:Y:S02]  /*2660*/  LDG.E.LTC128B.U16 R22, desc[UR36][R6.64+0x10] ;  /* 0x0000102406167981 */ /* 0x000964000c1e1520 */
.L_x_39:
[----:B------:R-:W-:Y:S05]  /*2670*/  BSYNC B1 ;  /* 0x0000000000017941 */ /* 0x000fea0003800000 */
.L_x_38:
        /* <DEDUP_REMOVED lines=10> */
.L_x_41:
[----:B------:R-:W-:Y:S05]  /*2720*/  BSYNC B1 ;  /* 0x0000000000017941 */ /* 0x000fea0003800000 */
.L_x_40:
[----:B0----5:R-:W-:Y:S01]  /*2730*/  HADD2.F32 R13, -RZ, R22.H0_H0 ;  /* 0x20000016ff0d7230 */ /* 0x021fe20000004100 */
[----:B------:R-:W-:Y:S01]  /*2740*/  ISETP.GT.AND P1, PT, R3, 0x8, P1 ;  /* 0x000000080300780c */ /* 0x000fe20000f24270 */
[----:B------:R-:W-:Y:S03]  /*2750*/  BSSY B1, `(.L_x_42) ;  /* 0x0000007000017945 */ /* 0x000fe60003800000 */
[----:B---3--:R-:W-:-:S04]  /*2760*/  FMUL R2, R13, R152 ;  /* 0x000000980d027220 */ /* 0x008fc80000400000 */
[----:B------:R-:W-:-:S05]  /*2770*/  FFMA R2, R29, R153, R2 ;  /* 0x000000991d027223 */ /* 0x000fca0000000002 */
[----:B------:R-:W-:-:S05]  /*2780*/  F2FP.F16.F32.PACK_AB R2, RZ, R2 ;  /* 0x00000002ff02723e */ /* 0x000fca00000000ff */
[----:B------:R0:W-:Y:S01]  /*2790*/  @P3 STG.E.U16 desc[UR36][R4.64+0x12], R2 ;  /* 0x0000120204003986 */ /* 0x0001e2000c101524 */
[----:B------:R-:W-:Y:S05]  /*27a0*/  @!P1 BRA `(.L_x_43) ;  /* 0x0000000000049947 */ /* 0x000fea0003800000 */
[----:B------:R3:W5:Y:S02]  /*27b0*/  LDG.E.LTC128B.U16 R22, desc[UR36][R8.64+0x10] ;  /* 0x0000102408167981 */ /* 0x000764000c1e1520 */
.L_x_43:
[----:B------:R-:W-:Y:S05]  /*27c0*/  BSYNC B1 ;  /* 0x0000000000017941 */ /* 0x000fea0003800000 */
.L_x_42:
[----:B-----5:R-:W-:Y:S01]  /*27d0*/  HADD2.F32 R13, -RZ, R22.H0_H0 ;  /* 0x20000016ff0d7230 */ /* 0x020fe20000004100 */
[----:B------:R-:W-:Y:S01]  /*27e0*/  ISETP.GT.AND P0, PT, R3, 0x8, P0 ;  /* 0x000000080300780c */ /* 0x000fe20000704270 */
[----:B------:R-:W-:Y:S03]  /*27f0*/  BSSY B1, `(.L_x_44) ;  /* 0x0000007000017945 */ /* 0x000fe60003800000 */
[----:B------:R-:W-:-:S04]  /*2800*/  FMUL R13, R13, R152 ;  /* 0x000000980d0d7220 */ /* 0x000fc80000400000 */
[----:B------:R-:W-:-:S05]  /*2810*/  FFMA R13, R30, R153, R13 ;  /* 0x000000991e0d7223 */ /* 0x000fca000000000d */
[----:B------:R-:W-:-:S05]  /*2820*/  F2FP.F16.F32.PACK_AB R13, RZ, R13 ;  /* 0x0000000dff0d723e */ /* 0x000fca00000000ff */
[----:B------:R0:W-:Y:S01]  /*2830*/  @P1 STG.E.U16 desc[UR36][R10.64+0x10], R13 ;  /* 0x0000100d0a001986 */ /* 0x0001e2000c101524 */
[----:B------:R-:W-:Y:S05]  /*2840*/  @!P0 BRA `(.L_x_45) ;  /* 0x0000000000048947 */ /* 0x000fea0003800000 */
[----:B------:R0:W5:Y:S02]  /*2850*/  LDG.E.LTC128B.U16 R22, desc[UR36][R8.64+0x12] ;  /* 0x0000122408167981 */ /* 0x000164000c1e1520 */
.L_x_45:
[----:B------:R-:W-:Y:S05]  /*2860*/  BSYNC B1 ;  /* 0x0000000000017941 */ /* 0x000fea0003800000 */
.L_x_44:
[----:B0----5:R-:W-:Y:S01]  /*2870*/  HADD2.F32 R13, -RZ, R22.H0_H0 ;  /* 0x20000016ff0d7230 */ /* 0x021fe20000004100 */
        /* <DEDUP_REMOVED lines=9> */
.L_x_47:
[----:B------:R-:W-:Y:S05]  /*2910*/  BSYNC B1 ;  /* 0x0000000000017941 */ /* 0x000fea0003800000 */
.L_x_46:
        /* <DEDUP_REMOVED lines=10> */
.L_x_49:
[----:B------:R-:W-:Y:S05]  /*29c0*/  BSYNC B1 ;  /* 0x0000000000017941 */ /* 0x000fea0003800000 */
.L_x_48:
[----:B0----5:R-:W-:Y:S01]  /*29d0*/  HADD2.F32 R13, -RZ, R22.H0_H0 ;  /* 0x20000016ff0d7230 */ /* 0x021fe20000004100 */
        /* <DEDUP_REMOVED lines=8> */
.L_x_51:
[----:B------:R-:W-:Y:S05]  /*2a60*/  BSYNC B1 ;  /* 0x0000000000017941 */ /* 0x000fea0003800000 */
.L_x_50:
        /* <DEDUP_REMOVED lines=9> */
.L_x_53:
[----:B------:R-:W-:Y:S05]  /*2b00*/  BSYNC B1 ;  /* 0x0000000000017941 */ /* 0x000fea0003800000 */
.L_x_52:
        /* <DEDUP_REMOVED lines=10> */
.L_x_55:
[----:B------:R-:W-:Y:S05]  /*2bb0*/  BSYNC B1 ;  /* 0x0000000000017941 */ /* 0x000fea0003800000 */
.L_x_54:
        /* <DEDUP_REMOVED lines=10> */
.L_x_57:
[----:B------:R-:W-:Y:S05]  /*2c60*/  BSYNC B1 ;  /* 0x0000000000017941 */ /* 0x000fea0003800000 */
.L_x_56:
        /* <DEDUP_REMOVED lines=9> */
.L_x_59:
[----:B------:R-:W-:Y:S05]  /*2d00*/  BSYNC B1 ;  /* 0x0000000000017941 */ /* 0x000fea0003800000 */
.L_x_58:
        /* <DEDUP_REMOVED lines=9> */
.L_x_61:
[----:B------:R-:W-:Y:S05]  /*2da0*/  BSYNC B1 ;  /* 0x0000000000017941 */ /* 0x000fea0003800000 */
.L_x_60:
        /* <DEDUP_REMOVED lines=10> */
.L_x_63:
[----:B------:R-:W-:Y:S05]  /*2e50*/  BSYNC B1 ;  /* 0x0000000000017941 */ /* 0x000fea0003800000 */
.L_x_62:
        /* <DEDUP_REMOVED lines=10> */
.L_x_65:
[----:B------:R-:W-:Y:S05]  /*2f00*/  BSYNC B1 ;  /* 0x0000000000017941 */ /* 0x000fea0003800000 */
.L_x_64:
        /* <DEDUP_REMOVED lines=9> */
.L_x_67:
[----:B------:R-:W-:Y:S05]  /*2fa0*/  BSYNC B1 ;  /* 0x0000000000017941 */ /* 0x000fea0003800000 */
.L_x_66:
        /* <DEDUP_REMOVED lines=9> */
.L_x_69:
[----:B------:R-:W-:Y:S05]  /*3040*/  BSYNC B1 ;  /* 0x0000000000017941 */ /* 0x000fea0003800000 */
.L_x_68:
        /* <DEDUP_REMOVED lines=10> */
.L_x_71:
[----:B------:R-:W-:Y:S05]  /*30f0*/  BSYNC B1 ;  /* 0x0000000000017941 */ /* 0x000fea0003800000 */
.L_x_70:
        /* <DEDUP_REMOVED lines=10> */
.L_x_73:
[----:B------:R-:W-:Y:S05]  /*31a0*/  BSYNC B1 ;  /* 0x0000000000017941 */ /* 0x000fea0003800000 */
.L_x_72:
        /* <DEDUP_REMOVED lines=9> */
.L_x_75:
[----:B------:R-:W-:Y:S05]  /*3240*/  BSYNC B1 ;  /* 0x0000000000017941 */ /* 0x000fea0003800000 */
.L_x_74:
        /* <DEDUP_REMOVED lines=9> */
.L_x_77:
[----:B------:R-:W-:Y:S05]  /*32e0*/  BSYNC B1 ;  /* 0x0000000000017941 */ /* 0x000fea0003800000 */
.L_x_76:
        /* <DEDUP_REMOVED lines=10> */
.L_x_79:
[----:B------:R-:W-:Y:S05]  /*3390*/  BSYNC B1 ;  /* 0x0000000000017941 */ /* 0x000fea0003800000 */
.L_x_78:
        /* <DEDUP_REMOVED lines=10> */
.L_x_81:
[----:B------:R-:W-:Y:S05]  /*3440*/  BSYNC B1 ;  /* 0x0000000000017941 */ /* 0x000fea0003800000 */
.L_x_80:
        /* <DEDUP_REMOVED lines=9> */
.L_x_83:
[----:B------:R-:W-:Y:S05]  /*34e0*/  BSYNC B1 ;  /* 0x0000000000017941 */ /* 0x000fea0003800000 */
.L_x_82:
        /* <DEDUP_REMOVED lines=9> */
.L_x_85:
[----:B------:R-:W-:Y:S05]  /*3580*/  BSYNC B1 ;  /* 0x0000000000017941 */ /* 0x000fea0003800000 */
.L_x_84:
        /* <DEDUP_REMOVED lines=10> */
.L_x_87:
[----:B------:R-:W-:Y:S05]  /*3630*/  BSYNC B1 ;  /* 0x0000000000017941 */ /* 0x000fea0003800000 */
.L_x_86:
        /* <DEDUP_REMOVED lines=10> */
.L_x_89:
[----:B------:R-:W-:Y:S05]  /*36e0*/  BSYNC B1 ;  /* 0x0000000000017941 */ /* 0x000fea0003800000 */
.L_x_88:
        /* <DEDUP_REMOVED lines=9> */
.L_x_91:
[----:B------:R-:W-:Y:S05]  /*3780*/  BSYNC B1 ;  /* 0x0000000000017941 */ /* 0x000fea0003800000 */
.L_x_90:
        /* <DEDUP_REMOVED lines=9> */
.L_x_93:
[----:B------:R-:W-:Y:S05]  /*3820*/  BSYNC B1 ;  /* 0x0000000000017941 */ /* 0x000fea0003800000 */
.L_x_92:
        /* <DEDUP_REMOVED lines=10> */
.L_x_95:
[----:B------:R-:W-:Y:S05]  /*38d0*/  BSYNC B1 ;  /* 0x0000000000017941 */ /* 0x000fea0003800000 */
.L_x_94:
        /* <DEDUP_REMOVED lines=10> */
.L_x_97:
[----:B------:R-:W-:Y:S05]  /*3980*/  BSYNC B1 ;  /* 0x0000000000017941 */ /* 0x000fea0003800000 */
.L_x_96:
        /* <DEDUP_REMOVED lines=9> */
.L_x_99:
[----:B------:R-:W-:Y:S05]  /*3a20*/  BSYNC B1 ;  /* 0x0000000000017941 */ /* 0x000fea0003800000 */
.L_x_98:
        /* <DEDUP_REMOVED lines=9> */
.L_x_101:
[----:B------:R-:W-:Y:S05]  /*3ac0*/  BSYNC B1 ;  /* 0x0000000000017941 */ /* 0x000fea0003800000 */
.L_x_100:
        /* <DEDUP_REMOVED lines=10> */
.L_x_103:
[----:B------:R-:W-:Y:S05]  /*3b70*/  BSYNC B1 ;  /* 0x0000000000017941 */ /* 0x000fea0003800000 */
.L_x_102:
        /* <DEDUP_REMOVED lines=10> */
.L_x_105:
[----:B------:R-:W-:Y:S05]  /*3c20*/  BSYNC B1 ;  /* 0x0000000000017941 */ /* 0x000fea0003800000 */
.L_x_104:
        /* <DEDUP_REMOVED lines=9> */
.L_x_107:
[----:B------:R-:W-:Y:S05]  /*3cc0*/  BSYNC B1 ;  /* 0x0000000000017941 */ /* 0x000fea0003800000 */
.L_x_106:
        /* <DEDUP_REMOVED lines=9> */
.L_x_109:
[----:B------:R-:W-:Y:S05]  /*3d60*/  BSYNC B1 ;  /* 0x0000000000017941 */ /* 0x000fea0003800000 */
.L_x_108:
        /* <DEDUP_REMOVED lines=10> */
.L_x_111:
[----:B------:R-:W-:Y:S05]  /*3e10*/  BSYNC B1 ;  /* 0x0000000000017941 */ /* 0x000fea0003800000 */
.L_x_110:
        /* <DEDUP_REMOVED lines=10> */
.L_x_113:
[----:B------:R-:W-:Y:S05]  /*3ec0*/  BSYNC B1 ;  /* 0x0000000000017941 */ /* 0x000fea0003800000 */
.L_x_112:
        /* <DEDUP_REMOVED lines=9> */
.L_x_115:
[----:B------:R-:W-:Y:S05]  /*3f60*/  BSYNC B1 ;  /* 0x0000000000017941 */ /* 0x000fea0003800000 */
.L_x_114:
        /* <DEDUP_REMOVED lines=9> */
.L_x_117:
[----:B------:R-:W-:Y:S05]  /*4000*/  BSYNC B1 ;  /* 0x0000000000017941 */ /* 0x000fea0003800000 */
.L_x_116:
        /* <DEDUP_REMOVED lines=10> */
.L_x_119:
[----:B------:R-:W-:Y:S05]  /*40b0*/  BSYNC B1 ;  /* 0x0000000000017941 */ /* 0x000fea0003800000 */
.L_x_118:
        /* <DEDUP_REMOVED lines=10> */
.L_x_121:
[----:B------:R-:W-:Y:S05]  /*4160*/  BSYNC B1 ;  /* 0x0000000000017941 */ /* 0x000fea0003800000 */
.L_x_120:
        /* <DEDUP_REMOVED lines=9> */
.L_x_123:
[----:B------:R-:W-:Y:S05]  /*4200*/  BSYNC B1 ;  /* 0x0000000000017941 */ /* 0x000fea0003800000 */
.L_x_122:
        /* <DEDUP_REMOVED lines=9> */
.L_x_125:
[----:B------:R-:W-:Y:S05]  /*42a0*/  BSYNC B1 ;  /* 0x0000000000017941 */ /* 0x000fea0003800000 */
.L_x_124:
        /* <DEDUP_REMOVED lines=10> */
.L_x_127:
[----:B------:R-:W-:Y:S05]  /*4350*/  BSYNC B1 ;  /* 0x0000000000017941 */ /* 0x000fea0003800000 */
.L_x_126:
        /* <DEDUP_REMOVED lines=10> */
.L_x_129:
[----:B------:R-:W-:Y:S05]  /*4400*/  BSYNC B1 ;  /* 0x0000000000017941 */ /* 0x000fea0003800000 */
.L_x_128:
        /* <DEDUP_REMOVED lines=9> */
.L_x_131:
[----:B------:R-:W-:Y:S05]  /*44a0*/  BSYNC B1 ;  /* 0x0000000000017941 */ /* 0x000fea0003800000 */
.L_x_130:
        /* <DEDUP_REMOVED lines=9> */
.L_x_133:
[----:B------:R-:W-:Y:S05]  /*4540*/  BSYNC B1 ;  /* 0x0000000000017941 */ /* 0x000fea0003800000 */
.L_x_132:
        /* <DEDUP_REMOVED lines=10> */
.L_x_135:
[----:B------:R-:W-:Y:S05]  /*45f0*/  BSYNC B1 ;  /* 0x0000000000017941 */ /* 0x000fea0003800000 */
.L_x_134:
        /* <DEDUP_REMOVED lines=10> */
.L_x_137:
[----:B------:R-:W-:Y:S05]  /*46a0*/  BSYNC B1 ;  /* 0x0000000000017941 */ /* 0x000fea0003800000 */
.L_x_136:
        /* <DEDUP_REMOVED lines=9> */
.L_x_139:
[----:B------:R-:W-:Y:S05]  /*4740*/  BSYNC B1 ;  /* 0x0000000000017941 */ /* 0x000fea0003800000 */
.L_x_138:
        /* <DEDUP_REMOVED lines=9> */
.L_x_141:
[----:B------:R-:W-:Y:S05]  /*47e0*/  BSYNC B1 ;  /* 0x0000000000017941 */ /* 0x000fea0003800000 */
.L_x_140:
        /* <DEDUP_REMOVED lines=10> */
.L_x_143:
[----:B------:R-:W-:Y:S05]  /*4890*/  BSYNC B1 ;  /* 0x0000000000017941 */ /* 0x000fea0003800000 */
.L_x_142:
        /* <DEDUP_REMOVED lines=10> */
.L_x_145:
[----:B------:R-:W-:Y:S05]  /*4940*/  BSYNC B1 ;  /* 0x0000000000017941 */ /* 0x000fea0003800000 */
.L_x_144:
        /* <DEDUP_REMOVED lines=9> */
.L_x_147:
[----:B------:R-:W-:Y:S05]  /*49e0*/  BSYNC B1 ;  /* 0x0000000000017941 */ /* 0x000fea0003800000 */
.L_x_146:
        /* <DEDUP_REMOVED lines=9> */
.L_x_149:
[----:B------:R-:W-:Y:S05]  /*4a80*/  BSYNC B1 ;  /* 0x0000000000017941 */ /* 0x000fea0003800000 */
.L_x_148:
        /* <DEDUP_REMOVED lines=10> */
.L_x_151:
[----:B------:R-:W-:Y:S05]  /*4b30*/  BSYNC B1 ;  /* 0x0000000000017941 */ /* 0x000fea0003800000 */
.L_x_150:
        /* <DEDUP_REMOVED lines=10> */
.L_x_153:
[----:B------:R-:W-:Y:S05]  /*4be0*/  BSYNC B1 ;  /* 0x0000000000017941 */ /* 0x000fea0003800000 */
.L_x_152:
        /* <DEDUP_REMOVED lines=9> */
.L_x_155:
[----:B------:R-:W-:Y:S05]  /*4c80*/  BSYNC B1 ;  /* 0x0000000000017941 */ /* 0x000fea0003800000 */
.L_x_154:
        /* <DEDUP_REMOVED lines=9> */
.L_x_157:
[----:B------:R-:W-:Y:S05]  /*4d20*/  BSYNC B1 ;  /* 0x0000000000017941 */ /* 0x000fea0003800000 */
.L_x_156:
        /* <DEDUP_REMOVED lines=10> */
.L_x_159:
[----:B------:R-:W-:Y:S05]  /*4dd0*/  BSYNC B1 ;  /* 0x0000000000017941 */ /* 0x000fea0003800000 */
.L_x_158:
        /* <DEDUP_REMOVED lines=10> */
.L_x_161:
[----:B------:R-:W-:Y:S05]  /*4e80*/  BSYNC B1 ;  /* 0x0000000000017941 */ /* 0x000fea0003800000 */
.L_x_160:
        /* <DEDUP_REMOVED lines=9> */
.L_x_163:
[----:B------:R-:W-:Y:S05]  /*4f20*/  BSYNC B1 ;  /* 0x0000000000017941 */ /* 0x000fea0003800000 */
.L_x_162:
        /* <DEDUP_REMOVED lines=9> */
.L_x_165:
[----:B------:R-:W-:Y:S05]  /*4fc0*/  BSYNC B1 ;  /* 0x0000000000017941 */ /* 0x000fea0003800000 */
.L_x_164:
        /* <DEDUP_REMOVED lines=10> */
.L_x_167:
[----:B------:R-:W-:Y:S05]  /*5070*/  BSYNC B1 ;  /* 0x0000000000017941 */ /* 0x000fea0003800000 */
.L_x_166:
        /* <DEDUP_REMOVED lines=10> */
.L_x_169:
[----:B------:R-:W-:Y:S05]  /*5120*/  BSYNC B1 ;  /* 0x0000000000017941 */ /* 0x000fea0003800000 */
.L_x_168:
        /* <DEDUP_REMOVED lines=9> */
.L_x_171:
[----:B------:R-:W-:Y:S05]  /*51c0*/  BSYNC B1 ;  /* 0x0000000000017941 */ /* 0x000fea0003800000 */
.L_x_170:
        /* <DEDUP_REMOVED lines=9> */
.L_x_173:
[----:B------:R-:W-:Y:S05]  /*5260*/  BSYNC B1 ;  /* 0x0000000000017941 */ /* 0x000fea0003800000 */
.L_x_172:
        /* <DEDUP_REMOVED lines=10> */
.L_x_175:
[----:B------:R-:W-:Y:S05]  /*5310*/  BSYNC B1 ;  /* 0x0000000000017941 */ /* 0x000fea0003800000 */
.L_x_174:
        /* <DEDUP_REMOVED lines=10> */
.L_x_177:
[----:B------:R-:W-:Y:S05]  /*53c0*/  BSYNC B1 ;  /* 0x0000000000017941 */ /* 0x000fea0003800000 */
.L_x_176:
        /* <DEDUP_REMOVED lines=9> */
.L_x_179:
[----:B------:R-:W-:Y:S05]  /*5460*/  BSYNC B1 ;  /* 0x0000000000017941 */ /* 0x000fea0003800000 */
.L_x_178:
        /* <DEDUP_REMOVED lines=9> */
.L_x_181:
[----:B------:R-:W-:Y:S05]  /*5500*/  BSYNC B1 ;  /* 0x0000000000017941 */ /* 0x000fea0003800000 */
.L_x_180:
        /* <DEDUP_REMOVED lines=10> */
.L_x_183:
[----:B------:R-:W-:Y:S05]  /*55b0*/  BSYNC B1 ;  /* 0x0000000000017941 */ /* 0x000fea0003800000 */
.L_x_182:
        /* <DEDUP_REMOVED lines=10> */
.L_x_185:
[----:B------:R-:W-:Y:S05]  /*5660*/  BSYNC B1 ;  /* 0x0000000000017941 */ /* 0x000fea0003800000 */
.L_x_184:
        /* <DEDUP_REMOVED lines=9> */
.L_x_187:
[----:B------:R-:W-:Y:S05]  /*5700*/  BSYNC B1 ;  /* 0x0000000000017941 */ /* 0x000fea0003800000 */
.L_x_186:
        /* <DEDUP_REMOVED lines=9> */
.L_x_189:
[----:B------:R-:W-:Y:S05]  /*57a0*/  BSYNC B1 ;  /* 0x0000000000017941 */ /* 0x000fea0003800000 */
.L_x_188:
        /* <DEDUP_REMOVED lines=10> */
.L_x_191:
[----:B------:R-:W-:Y:S05]  /*5850*/  BSYNC B1 ;  /* 0x0000000000017941 */ /* 0x000fea0003800000 */
.L_x_190:
        /* <DEDUP_REMOVED lines=10> */
.L_x_193:
[----:B------:R-:W-:Y:S05]  /*5900*/  BSYNC B1 ;  /* 0x0000000000017941 */ /* 0x000fea0003800000 */
.L_x_192:
        /* <DEDUP_REMOVED lines=9> */
.L_x_195:
[----:B------:R-:W-:Y:S05]  /*59a0*/  BSYNC B1 ;  /* 0x0000000000017941 */ /* 0x000fea0003800000 */
.L_x_194:
        /* <DEDUP_REMOVED lines=9> */
.L_x_197:
[----:B------:R-:W-:Y:S05]  /*5a40*/  BSYNC B1 ;  /* 0x0000000000017941 */ /* 0x000fea0003800000 */
.L_x_196:
        /* <DEDUP_REMOVED lines=10> */
.L_x_199:
[----:B------:R-:W-:Y:S05]  /*5af0*/  BSYNC B1 ;  /* 0x0000000000017941 */ /* 0x000fea0003800000 */
.L_x_198:
        /* <DEDUP_REMOVED lines=10> */
.L_x_201:
[----:B------:R-:W-:Y:S05]  /*5ba0*/  BSYNC B1 ;  /* 0x0000000000017941 */ /* 0x000fea0003800000 */
.L_x_200:
        /* <DEDUP_REMOVED lines=9> */
.L_x_203:
[----:B------:R-:W-:Y:S05]  /*5c40*/  BSYNC B1 ;  /* 0x0000000000017941 */ /* 0x000fea0003800000 */
.L_x_202:
        /* <DEDUP_REMOVED lines=9> */
.L_x_205:
[----:B------:R-:W-:Y:S05]  /*5ce0*/  BSYNC B1 ;  /* 0x0000000000017941 */ /* 0x000fea0003800000 */
.L_x_204:
        /* <DEDUP_REMOVED lines=10> */
.L_x_207:
[----:B------:R-:W-:Y:S05]  /*5d90*/  BSYNC B1 ;  /* 0x0000000000017941 */ /* 0x000fea0003800000 */
.L_x_206:
        /* <DEDUP_REMOVED lines=10> */
.L_x_209:
[----:B------:R-:W-:Y:S05]  /*5e40*/  BSYNC B1 ;  /* 0x0000000000017941 */ /* 0x000fea0003800000 */
.L_x_208:
        /* <DEDUP_REMOVED lines=9> */
.L_x_211:
[----:B------:R-:W-:Y:S05]  /*5ee0*/  BSYNC B1 ;  /* 0x0000000000017941 */ /* 0x000fea0003800000 */
.L_x_210:
        /* <DEDUP_REMOVED lines=9> */
.L_x_213:
[----:B------:R-:W-:Y:S05]  /*5f80*/  BSYNC B1 ;  /* 0x0000000000017941 */ /* 0x000fea0003800000 */
.L_x_212:
        /* <DEDUP_REMOVED lines=10> */
.L_x_215:
[----:B------:R-:W-:Y:S05]  /*6030*/  BSYNC B1 ;  /* 0x0000000000017941 */ /* 0x000fea0003800000 */
.L_x_214:
        /* <DEDUP_REMOVED lines=10> */
.L_x_217:
[----:B------:R-:W-:Y:S05]  /*60e0*/  BSYNC B1 ;  /* 0x0000000000017941 */ /* 0x000fea0003800000 */
.L_x_216:
        /* <DEDUP_REMOVED lines=9> */
.L_x_219:
[----:B------:R-:W-:Y:S05]  /*6180*/  BSYNC B1 ;  /* 0x0000000000017941 */ /* 0x000fea0003800000 */
.L_x_218:
        /* <DEDUP_REMOVED lines=9> */
.L_x_221:
[----:B------:R-:W-:Y:S05]  /*6220*/  BSYNC B1 ;  /* 0x0000000000017941 */ /* 0x000fea0003800000 */
.L_x_220:
        /* <DEDUP_REMOVED lines=10> */
.L_x_223:
[----:B------:R-:W-:Y:S05]  /*62d0*/  BSYNC B1 ;  /* 0x0000000000017941 */ /* 0x000fea0003800000 */
.L_x_222:
        /* <DEDUP_REMOVED lines=10> */
.L_x_225:
[----:B------:R-:W-:Y:S05]  /*6380*/  BSYNC B1 ;  /* 0x0000000000017941 */ /* 0x000fea0003800000 */
.L_x_224:
        /* <DEDUP_REMOVED lines=9> */
.L_x_227:
[----:B------:R-:W-:Y:S05]  /*6420*/  BSYNC B1 ;  /* 0x0000000000017941 */ /* 0x000fea0003800000 */
.L_x_226:
        /* <DEDUP_REMOVED lines=9> */
.L_x_229:
[----:B------:R-:W-:Y:S05]  /*64c0*/  BSYNC B1 ;  /* 0x0000000000017941 */ /* 0x000fea0003800000 */
.L_x_228:
        /* <DEDUP_REMOVED lines=10> */
.L_x_231:
[----:B------:R-:W-:Y:S05]  /*6570*/  BSYNC B1 ;  /* 0x0000000000017941 */ /* 0x000fea0003800000 */
.L_x_230:
        /* <DEDUP_REMOVED lines=10> */
.L_x_233:
[----:B------:R-:W-:Y:S05]  /*6620*/  BSYNC B1 ;  /* 0x0000000000017941 */ /* 0x000fea0003800000 */
.L_x_232:
        /* <DEDUP_REMOVED lines=9> */
.L_x_235:
[----:B------:R-:W-:Y:S05]  /*66c0*/  BSYNC B1 ;  /* 0x0000000000017941 */ /* 0x000fea0003800000 */
.L_x_234:
        /* <DEDUP_REMOVED lines=9> */
.L_x_237:
[----:B------:R-:W-:Y:S05]  /*6760*/  BSYNC B1 ;  /* 0x0000000000017941 */ /* 0x000fea0003800000 */
.L_x_236:
        /* <DEDUP_REMOVED lines=10> */
.L_x_239:
[----:B------:R-:W-:Y:S05]  /*6810*/  BSYNC B1 ;  /* 0x0000000000017941 */ /* 0x000fea0003800000 */
.L_x_238:
        /* <DEDUP_REMOVED lines=10> */
.L_x_241:
[----:B------:R-:W-:Y:S05]  /*68c0*/  BSYNC B1 ;  /* 0x0000000000017941 */ /* 0x000fea0003800000 */
.L_x_240:
        /* <DEDUP_REMOVED lines=9> */
.L_x_243:
[----:B------:R-:W-:Y:S05]  /*6960*/  BSYNC B1 ;  /* 0x0000000000017941 */ /* 0x000fea0003800000 */
.L_x_242:
        /* <DEDUP_REMOVED lines=9> */
.L_x_245:
[----:B------:R-:W-:Y:S05]  /*6a00*/  BSYNC B1 ;  /* 0x0000000000017941 */ /* 0x000fea0003800000 */
.L_x_244:
        /* <DEDUP_REMOVED lines=10> */
.L_x_247:
[----:B------:R-:W-:Y:S05]  /*6ab0*/  BSYNC B1 ;  /* 0x0000000000017941 */ /* 0x000fea0003800000 */
.L_x_246:
        /* <DEDUP_REMOVED lines=10> */
.L_x_249:
[----:B------:R-:W-:Y:S05]  /*6b60*/  BSYNC B1 ;  /* 0x0000000000017941 */ /* 0x000fea0003800000 */
.L_x_248:
        /* <DEDUP_REMOVED lines=9> */
.L_x_251:
[----:B------:R-:W-:Y:S05]  /*6c00*/  BSYNC B1 ;  /* 0x0000000000017941 */ /* 0x000fea0003800000 */
.L_x_250:
        /* <DEDUP_REMOVED lines=9> */
.L_x_253:
[----:B------:R-:W-:Y:S05]  /*6ca0*/  BSYNC B1 ;  /* 0x0000000000017941 */ /* 0x000fea0003800000 */
.L_x_252:
        /* <DEDUP_REMOVED lines=10> */
.L_x_255:
[----:B------:R-:W-:Y:S05]  /*6d50*/  BSYNC B1 ;  /* 0x0000000000017941 */ /* 0x000fea0003800000 */
.L_x_254:
        /* <DEDUP_REMOVED lines=10> */
.L_x_257:
[----:B------:R-:W-:Y:S05]  /*6e00*/  BSYNC B1 ;  /* 0x0000000000017941 */ /* 0x000fea0003800000 */
.L_x_256:
        /* <DEDUP_REMOVED lines=9> */
.L_x_259:
[----:B------:R-:W-:Y:S05]  /*6ea0*/  BSYNC B1 ;  /* 0x0000000000017941 */ /* 0x000fea0003800000 */
.L_x_258:
        /* <DEDUP_REMOVED lines=9> */
.L_x_261:
[----:B------:R-:W-:Y:S05]  /*6f40*/  BSYNC B1 ;  /* 0x0000000000017941 */ /* 0x000fea0003800000 */
.L_x_260:
        /* <DEDUP_REMOVED lines=10> */
.L_x_263:
[----:B------:R-:W-:Y:S05]  /*6ff0*/  BSYNC B1 ;  /* 0x0000000000017941 */ /* 0x000fea0003800000 */
.L_x_262:
        /* <DEDUP_REMOVED lines=10> */
.L_x_265:
[----:B------:R-:W-:Y:S05]  /*70a0*/  BSYNC B1 ;  /* 0x0000000000017941 */ /* 0x000fea0003800000 */
.L_x_264:
        /* <DEDUP_REMOVED lines=9> */
.L_x_267:
[----:B------:R-:W-:Y:S05]  /*7140*/  BSYNC B1 ;  /* 0x0000000000017941 */ /* 0x000fea0003800000 */
.L_x_266:
        /* <DEDUP_REMOVED lines=9> */
.L_x_269:
[----:B------:R-:W-:Y:S05]  /*71e0*/  BSYNC B1 ;  /* 0x0000000000017941 */ /* 0x000fea0003800000 */
.L_x_268:
        /* <DEDUP_REMOVED lines=10> */
.L_x_271:
[----:B------:R-:W-:Y:S05]  /*7290*/  BSYNC B1 ;  /* 0x0000000000017941 */ /* 0x000fea0003800000 */
.L_x_270:
        /* <DEDUP_REMOVED lines=10> */
.L_x_273:
[----:B------:R-:W-:Y:S05]  /*7340*/  BSYNC B1 ;  /* 0x0000000000017941 */ /* 0x000fea0003800000 */
.L_x_272:
        /* <DEDUP_REMOVED lines=9> */
.L_x_275:
[----:B------:R-:W-:Y:S05]  /*73e0*/  BSYNC B1 ;  /* 0x0000000000017941 */ /* 0x000fea0003800000 */
.L_x_274:
        /* <DEDUP_REMOVED lines=9> */
.L_x_277:
[----:B------:R-:W-:Y:S05]  /*7480*/  BSYNC B1 ;  /* 0x0000000000017941 */ /* 0x000fea0003800000 */
.L_x_276:
        /* <DEDUP_REMOVED lines=10> */
.L_x_279:
[----:B------:R-:W-:Y:S05]  /*7530*/  BSYNC B1 ;  /* 0x0000000000017941 */ /* 0x000fea0003800000 */
.L_x_278:
        /* <DEDUP_REMOVED lines=10> */
.L_x_281:
[----:B------:R-:W-:Y:S05]  /*75e0*/  BSYNC B1 ;  /* 0x0000000000017941 */ /* 0x000fea0003800000 */
.L_x_280:
[----:B01--45:R-:W-:Y:S01]  /*75f0*/  HADD2.F32 R7, -RZ, R22.H0_H0 ;  /* 0x20000016ff077230 */ /* 0x033fe20000004100 */
        /* <DEDUP_REMOVED lines=8> */
.L_x_283:
[----:B------:R-:W-:Y:S05]  /*7680*/  BSYNC B1 ;  /* 0x0000000000017941 */ /* 0x000fea0003800000 */
.L_x_282:
[----:B0----5:R-:W-:Y:S01]  /*7690*/  HADD2.F32 R5, -RZ, R22.H0_H0 ;  /* 0x20000016ff057230 */ /* 0x021fe20000004100 */
[----:B------:R-:W-:Y:S01]  /*76a0*/  ISETP.GT.AND P0, PT, R3, 0x8, P0 ;  /* 0x000000080300780c */ /* 0x000fe20000704270 */
[----:B------:R-:W-:Y:S01]  /*76b0*/  @P1 IMAD.MOV.U32 R4, RZ, RZ, R10 ;  /* 0x000000ffff041224 */ /* 0x000fe200078e000a */
[----:B------:R-:W-:Y:S02]  /*76c0*/  BSSY B1, `(.L_x_284) ;  /* 0x0000009000017945 */ /* 0x000fe40003800000 */
[----:B------:R-:W-:-:S04]  /*76d0*/  FMUL R5, R5, R152 ;  /* 0x0000009805057220 */ /* 0x000fc80000400000 */
[----:B------:R-:W-:-:S05]  /*76e0*/  FFMA R5, R150, R153, R5 ;  /* 0x0000009996057223 */ /* 0x000fca0000000005 */
[----:B------:R-:W-:-:S04]  /*76f0*/  F2FP.F16.F32.PACK_AB R5, RZ, R5 ;  /* 0x00000005ff05723e */ /* 0x000fc800000000ff */
[----:B------:R-:W-:Y:S01]  /*7700*/  PRMT R2, R5, 0x7610, R2 ;  /* 0x0000761005027816 */ /* 0x000fe20000000002 */
[----:B------:R-:W-:-:S05]  /*7710*/  @P1 IMAD.MOV.U32 R5, RZ, RZ, R11 ;  /* 0x000000ffff051224 */ /* 0x000fca00078e000b */
[----:B------:R0:W-:Y:S01]  /*7720*/  @P1 STG.E.U16 desc[UR36][R4.64+0x1f0], R2 ;  /* 0x0001f00204001986 */ /* 0x0001e2000c101524 */
[----:B------:R-:W-:Y:S05]  /*7730*/  @!P0 BRA `(.L_x_285) ;  /* 0x0000000000048947 */ /* 0x000fea0003800000 */
[----:B------:R4:W5:Y:S02]  /*7740*/  LDG.E.LTC128B.U16 R22, desc[UR36][R8.64+0x1f2] ;  /* 0x0001f22408167981 */ /* 0x000964000c1e1520 */
.L_x_285:
[----:B------:R-:W-:Y:S05]  /*7750*/  BSYNC B1 ;  /* 0x0000000000017941 */ /* 0x000fea0003800000 */
.L_x_284:
[----:B------:R-:W-:Y:S05]  /*7760*/  @!P0 BRA `(.L_x_286) ;  /* 0x0000002400488947 */ /* 0x000fea0003800000 */
[----:B-----5:R-:W-:-:S05]  /*7770*/  HADD2.F32 R3, -RZ, R22.H0_H0 ;  /* 0x20000016ff037230 */ /* 0x020fca0000004100 */
[----:B------:R-:W-:-:S04]  /*7780*/  FMUL R0, R3, R152 ;  /* 0x0000009803007220 */ /* 0x000fc80000400000 */
[----:B------:R-:W-:-:S05]  /*7790*/  FFMA R0, R151, R153, R0 ;  /* 0x0000009997007223 */ /* 0x000fca0000000000 */
[----:B------:R-:W-:-:S05]  /*77a0*/  F2FP.F16.F32.PACK_AB R0, RZ, R0 ;  /* 0x00000000ff00723e */ /* 0x000fca00000000ff */
[----:B------:R0:W-:Y:S01]  /*77b0*/  STG.E.U16 desc[UR36][R10.64+0x1f2], R0 ;  /* 0x0001f2000a007986 */ /* 0x0001e2000c101524 */
[----:B------:R-:W-:Y:S05]  /*77c0*/  BRA `(.L_x_286) ;  /* 0x0000002400307947 */ /* 0x000fea0003800000 */
.L_x_33:
[----:B------:R-:W-:Y:S01]  /*77d0*/  ISETP.GT.AND P0, PT, R0, 0x1, PT ;  /* 0x000000010000780c */ /* 0x000fe20003f04270 */
[----:B------:R-:W-:Y:S01]  /*77e0*/  ULDC.64 UR4, c[0x0][0x5c0] ;  /* 0x0001700000047ab9 */ /* 0x000fe20000000a00 */
[-C--:B------:R-:W-:Y:S01]  /*77f0*/  FMUL R24, R24, R153.reuse ;  /* 0x0000009918187220 */ /* 0x080fe20000400000 */
[-C--:B------:R-:W-:Y:S01]  /*7800*/  FMUL R25, R25, R153.reuse ;  /* 0x0000009919197220 */ /* 0x080fe20000400000 */
[----:B------:R-:W-:Y:S01]  /*7810*/  ISETP.GT.AND P3, PT, R3, RZ, P0 ;  /* 0x000000ff0300720c */ /* 0x000fe20000764270 */
[-C--:B------:R-:W-:Y:S01]  /*7820*/  FMUL R26, R26, R153.reuse ;  /* 0x000000991a1a7220 */ /* 0x080fe20000400000 */
[----:B------:R-:W-:Y:S01]  /*7830*/  LEA R4, P4, R6, UR4, 0x1 ;  /* 0x0000000406047c11 */ /* 0x000fe2000f8808ff */
[-C--:B------:R-:W-:Y:S01]  /*7840*/  FMUL R27, R27, R153.reuse ;  /* 0x000000991b1b7220 */ /* 0x080fe20000400000 */
[----:B------:R-:W-:Y:S01]  /*7850*/  F2FP.F16.F32.PACK_AB R24, RZ, R24 ;  /* 0x00000018ff18723e */ /* 0x000fe200000000ff */
[-C--:B------:R-:W-:Y:S01]  /*7860*/  FMUL R28, R28, R153.reuse ;  /* 0x000000991c1c7220 */ /* 0x080fe20000400000 */
[----:B------:R-:W-:Y:S01]  /*7870*/  LEA.HI.X R5, R6, UR5, R179, 0x1, P4 ;  /* 0x0000000506057c11 */ /* 0x000fe2000a0f0cb3 */
[----:B------:R-:W-:Y:S01]  /*7880*/  FMUL R29, R29, R153 ;  /* 0x000000991d1d7220 */ /* 0x000fe20000400000 */
[----:B------:R-:W-:Y:S01]  /*7890*/  F2FP.F16.F32.PACK_AB R25, RZ, R25 ;  /* 0x00000019ff19723e */ /* 0x000fe200000000ff */
[-C--:B------:R-:W-:Y:S01]  /*78a0*/  FMUL R30, R30, R153.reuse ;  /* 0x000000991e1e7220 */ /* 0x080fe20000400000 */
[----:B------:R-:W-:Y:S01]  /*78b0*/  SHF.L.U64.HI R11, R10, 0x4, R11 ;  /* 0x000000040a0b7819 */ /* 0x000fe2000001020b */
[----:B------:R-:W-:Y:S01]  /*78c0*/  @P1 STG.E.U16 desc[UR36][R4.64], R24 ;  /* 0x0000001804001986 */ /* 0x000fe2000c101524 */
[----:B------:R-:W-:Y:S01]  /*78d0*/  ISETP.GT.AND P1, PT, R0, 0x8, PT ;  /* 0x000000080000780c */ /* 0x000fe20003f24270 */
[-C--:B------:R-:W-:Y:S01]  /*78e0*/  FMUL R31, R31, R153.reuse ;  /* 0x000000991f1f7220 */ /* 0x080fe20000400000 */
[C---:B------:R-:W-:Y:S01]  /*78f0*/  ISETP.GT.AND P4, PT, R3.reuse, 0x8, P0 ;  /* 0x000000080300780c */ /* 0x040fe20000784270 */
[----:B------:R-:W-:Y:S01]  /*7900*/  @P3 STG.E.U16 desc[UR36][R4.64+0x2], R25 ;  /* 0x0000021904003986 */ /* 0x000fe2000c101524 */
[----:B------:R-:W-:Y:S01]  /*7910*/  LEA R6, P3, R10, R4, 0x4 ;  /* 0x000000040a067211 */ /* 0x000fe200078620ff */
[-C--:B------:R-:W-:Y:S01]  /*7920*/  FMUL R32, R32, R153.reuse ;  /* 0x0000009920207220 */ /* 0x080fe20000400000 */
[----:B------:R-:W-:Y:S01]  /*7930*/  ISETP.GT.AND P2, PT, R3, 0x8, P2 ;  /* 0x000000080300780c */ /* 0x000fe20001744270 */
[-C--:B------:R-:W-:Y:S01]  /*7940*/  FMUL R33, R33, R153.reuse ;  /* 0x0000009921217220 */ /* 0x080fe20000400000 */
[----:B------:R-:W-:Y:S01]  /*7950*/  ISETP.GT.AND P0, PT, R0, 0x9, PT ;  /* 0x000000090000780c */ /* 0x000fe20003f04270 */
[----:B------:R-:W-:Y:S01]  /*7960*/  IMAD.X R7, R11, 0x1, R5, P3 ;  /* 0x000000010b077824 */ /* 0x000fe200018e0605 */
[C---:B------:R-:W-:Y:S01]  /*7970*/  ISETP.GT.AND P5, PT, R3.reuse, RZ, P1 ;  /* 0x000000ff0300720c */ /* 0x040fe20000fa4270 */
[-C--:B------:R-:W-:Y:S01]  /*7980*/  FMUL R34, R34, R153.reuse ;  /* 0x0000009922227220 */ /* 0x080fe20000400000 */
[----:B------:R-:W-:Y:S01]  /*7990*/  ISETP.GT.AND P3, PT, R3, RZ, P0 ;  /* 0x000000ff0300720c */ /* 0x000fe20000764270 */
[-C--:B------:R-:W-:Y:S01]  /*79a0*/  FMUL R35, R35, R153.reuse ;  /* 0x0000009923237220 */ /* 0x080fe20000400000 */
[----:B------:R-:W-:Y:S01]  /*79b0*/  F2FP.F16.F32.PACK_AB R26, RZ, R26 ;  /* 0x0000001aff1a723e */ /* 0x000fe200000000ff */
[----:B------:R-:W-:Y:S01]  /*79c0*/  FMUL R36, R36, R153 ;  /* 0x0000009924247220 */ /* 0x000fe20000400000 */
[----:B------:R-:W-:Y:S01]  /*79d0*/  F2FP.F16.F32.PACK_AB R27, RZ, R27 ;  /* 0x0000001bff1b723e */ /* 0x000fe200000000ff */
[----:B------:R-:W-:Y:S01]  /*79e0*/  FMUL R37, R37, R153 ;  /* 0x0000009925257220 */ /* 0x000fe20000400000 */
[----:B------:R-:W-:Y:S01]  /*79f0*/  F2FP.F16.F32.PACK_AB R28, RZ, R28 ;  /* 0x0000001cff1c723e */ /* 0x000fe200000000ff */
[----:B------:R-:W-:Y:S01]  /*7a00*/  @P2 STG.E.U16 desc[UR36][R6.64], R26 ;  /* 0x0000001a06002986 */ /* 0x000fe2000c101524 */
[----:B------:R-:W-:Y:S01]  /*7a10*/  F2FP.F16.F32.PACK_AB R29, RZ, R29 ;  /* 0x0000001dff1d723e */ /* 0x000fe200000000ff */
[-C--:B------:R-:W-:Y:S01]  /*7a20*/  FMUL R38, R38, R153.reuse ;  /* 0x0000009926267220 */ /* 0x080fe20000400000 */
[----:B------:R-:W-:Y:S01]  /*7a30*/  ISETP.GT.AND P2, PT, R3, 0x8, P1 ;  /* 0x000000080300780c */ /* 0x000fe20000f44270 */
[----:B------:R-:W-:Y:S01]  /*7a40*/  @P4 STG.E.U16 desc[UR36][R6.64+0x2], R27 ;  /* 0x0000021b06004986 */ /* 0x000fe2000c101524 */
[----:B------:R-:W-:Y:S01]  /*7a50*/  ISETP.GT.AND P1, PT, R0, 0x10, PT ;  /* 0x000000100000780c */ /* 0x000fe20003f24270 */
[-C--:B------:R-:W-:Y:S01]  /*7a60*/  FMUL R39, R39, R153.reuse ;  /* 0x0000009927277220 */ /* 0x080fe20000400000 */
[----:B------:R-:W-:Y:S01]  /*7a70*/  F2FP.F16.F32.PACK_AB R30, RZ, R30 ;  /* 0x0000001eff1e723e */ /* 0x000fe200000000ff */
[----:B------:R-:W-:Y:S01]  /*7a80*/  @P5 STG.E.U16 desc[UR36][R4.64+0x10], R28 ;  /* 0x0000101c04005986 */ /* 0x000fe2000c101524 */
[C---:B------:R-:W-:Y:S01]  /*7a90*/  ISETP.GT.AND P4, PT, R3.reuse, RZ, P1 ;  /* 0x000000ff0300720c */ /* 0x040fe20000f84270 */
[----:B------:R-:W-:Y:S01]  /*7aa0*/  FMUL R40, R40, R153 ;  /* 0x0000009928287220 */ /* 0x000fe20000400000 */
[----:B------:R-:W-:Y:S01]  /*7ab0*/  F2FP.F16.F32.PACK_AB R31, RZ, R31 ;  /* 0x0000001fff1f723e */ /* 0x000fe200000000ff */
[----:B------:R-:W-:Y:S01]  /*7ac0*/  @P3 STG.E.U16 desc[UR36][R4.64+0x12], R29 ;  /* 0x0000121d04003986 */ /* 0x000fe2000c101524 */
[----:B------:R-:W-:Y:S01]  /*7ad0*/  ISETP.GT.AND P3, PT, R3, 0x8, P0 ;  /* 0x000000080300780c */ /* 0x000fe20000764270 */
[-C--:B------:R-:W-:Y:S01]  /*7ae0*/  FMUL R41, R41, R153.reuse ;  /* 0x0000009929297220 */ /* 0x080fe20000400000 */
[----:B------:R-:W-:Y:S01]  /*7af0*/  ISETP.GT.AND P0, PT, R0, 0x11, PT ;  /* 0x000000110000780c */ /* 0x000fe20003f04270 */
[----:B------:R-:W-:Y:S01]  /*7b00*/  @P2 STG.E.U16 desc[UR36][R6.64+0x10], R30 ;  /* 0x0000101e06002986 */ /* 0x000fe2000c101524 */
[----:B------:R-:W-:Y:S01]  /*7b10*/  F2FP.F16.F32.PACK_AB R32, RZ, R32 ;  /* 0x00000020ff20723e */ /* 0x000fe200000000ff */
[-C--:B------:R-:W-:Y:S01]  /*7b20*/  FMUL R42, R42, R153.reuse ;  /* 0x000000992a2a7220 */ /* 0x080fe20000400000 */
[----:B------:R-:W-:Y:S01]  /*7b30*/  ISETP.GT.AND P5, PT, R3, RZ, P0 ;  /* 0x000000ff0300720c */ /* 0x000fe200007a4270 */
[-C--:B------:R-:W-:Y:S01]  /*7b40*/  FMUL R43, R43, R153.reuse ;  /* 0x000000992b2b7220 */ /* 0x080fe20000400000 */
[----:B------:R-:W-:Y:S01]  /*7b50*/  ISETP.GT.AND P2, PT, R3, 0x8, P1 ;  /* 0x000000080300780c */ /* 0x000fe20000f44270 */
[-C--:B------:R-:W-:Y:S01]  /*7b60*/  FMUL R44, R44, R153.reuse ;  /* 0x000000992c2c7220 */ /* 0x080fe20000400000 */
[----:B------:R-:W-:Y:S01]  /*7b70*/  ISETP.GT.AND P1, PT, R0, 0x18, PT ;  /* 0x000000180000780c */ /* 0x000fe20003f24270 */
[----:B------:R-:W-:Y:S01]  /*7b80*/  FMUL R45, R45, R153 ;  /* 0x000000992d2d7220 */ /* 0x000fe20000400000 */
[----:B------:R-:W-:Y:S01]  /*7b90*/  F2FP.F16.F32.PACK_AB R33, RZ, R33 ;  /* 0x00000021ff21723e */ /* 0x000fe200000000ff */
[----:B------:R-:W-:Y:S01]  /*7ba0*/  @P3 STG.E.U16 desc[UR36][R6.64+0x12], R31 ;  /* 0x0000121f06003986 */ /* 0x000fe2000c101524 */
[C---:B------:R-:W-:Y:S01]  /*7bb0*/  ISETP.GT.AND P3, PT, R3.reuse, 0x8, P0 ;  /* 0x000000080300780c */ /* 0x040fe20000764270 */
[-C--:B------:R-:W-:Y:S01]  /*7bc0*/  FMUL R46, R46, R153.reuse ;  /* 0x000000992e2e7220 */ /* 0x080fe20000400000 */
[----:B------:R-:W-:Y:S01]  /*7bd0*/  ISETP.GT.AND P0, PT, R0, 0x19, PT ;  /* 0x000000190000780c */ /* 0x000fe20003f04270 */
[----:B------:R-:W-:Y:S01]  /*7be0*/  @P4 STG.E.U16 desc[UR36][R4.64+0x20], R32 ;  /* 0x0000202004004986 */ /* 0x000fe2000c101524 */
[----:B------:R-:W-:Y:S01]  /*7bf0*/  ISETP.GT.AND P4, PT, R3, RZ, P1 ;  /* 0x000000ff0300720c */ /* 0x000fe20000f84270 */
[-C--:B------:R-:W-:Y:S01]  /*7c00*/  FMUL R47, R47, R153.reuse ;  /* 0x000000992f2f7220 */ /* 0x080fe20000400000 */
[----:B------:R-:W-:Y:S01]  /*7c10*/  F2FP.F16.F32.PACK_AB R34, RZ, R34 ;  /* 0x00000022ff22723e */ /* 0x000fe200000000ff */
[----:B------:R-:W-:Y:S01]  /*7c20*/  @P5 STG.E.U16 desc[UR36][R4.64+0x22], R33 ;  /* 0x0000222104005986 */ /* 0x000fe2000c101524 */
[----:B------:R-:W-:Y:S01]  /*7c30*/  ISETP.GT.AND P5, PT, R3, RZ, P0 ;  /* 0x000000ff0300720c */ /* 0x000fe200007a4270 */
[----:B------:R-:W-:Y:S01]  /*7c40*/  FMUL R48, R48, R153 ;  /* 0x0000009930307220 */ /* 0x000fe20000400000 */
[----:B------:R-:W-:Y:S01]  /*7c50*/  F2FP.F16.F32.PACK_AB R35, RZ, R35 ;  /* 0x00000023ff23723e */ /* 0x000fe200000000ff */
[----:B------:R-:W-:Y:S01]  /*7c60*/  @P2 STG.E.U16 desc[UR36][R6.64+0x20], R34 ;  /* 0x0000202206002986 */ /* 0x000fe2000c101524 */
[----:B------:R-:W-:Y:S01]  /*7c70*/  F2FP.F16.F32.PACK_AB R36, RZ, R36 ;  /* 0x00000024ff24723e */ /* 0x000fe200000000ff */
[-C--:B------:R-:W-:Y:S01]  /*7c80*/  FMUL R49, R49, R153.reuse ;  /* 0x0000009931317220 */ /* 0x080fe20000400000 */
[C---:B------:R-:W-:Y:S01]  /*7c90*/  ISETP.GT.AND P2, PT, R3.reuse, 0x8, P1 ;  /* 0x000000080300780c */ /* 0x040fe20000f44270 */
[----:B------:R-:W-:Y:S01]  /*7ca0*/  @P3 STG.E.U16 desc[UR36][R6.64+0x22], R35 ;  /* 0x0000222306003986 */ /* 0x000fe2000c101524 */
[----:B------:R-:W-:Y:S01]  /*7cb0*/  ISETP.GT.AND P1, PT, R0, 0x20, PT ;  /* 0x000000200000780c */ /* 0x000fe20003f24270 */
[----:B------:R-:W-:Y:S01]  /*7cc0*/  FMUL R50, R50, R153 ;  /* 0x0000009932327220 */ /* 0x000fe20000400000 */
[----:B------:R-:W-:Y:S01]  /*7cd0*/  F2FP.F16.F32.PACK_AB R37, RZ, R37 ;  /* 0x00000025ff25723e */ /* 0x000fe200000000ff */
[----:B------:R-:W-:Y:S01]  /*7ce0*/  @P4 STG.E.U16 desc[UR36][R4.64+0x30], R36 ;  /* 0x0000302404004986 */ /* 0x000fe2000c101524 */
[----:B------:R-:W-:Y:S01]  /*7cf0*/  ISETP.GT.AND P3, PT, R3, 0x8, P0 ;  /* 0x000000080300780c */ /* 0x000fe20000764270 */
[-C--:B------:R-:W-:Y:S01]  /*7d00*/  FMUL R51, R51, R153.reuse ;  /* 0x0000009933337220 */ /* 0x080fe20000400000 */
[----:B------:R-:W-:Y:S01]  /*7d10*/  ISETP.GT.AND P0, PT, R0, 0x21, PT ;  /* 0x000000210000780c */ /* 0x000fe20003f04270 */
[----:B------:R-:W-:Y:S01]  /*7d20*/  @P5 STG.E.U16 desc[UR36][R4.64+0x32], R37 ;  /* 0x0000322504005986 */ /* 0x000fe2000c101524 */
[----:B------:R-:W-:Y:S01]  /*7d30*/  ISETP.GT.AND P4, PT, R3, RZ, P1 ;  /* 0x000000ff0300720c */ /* 0x000fe20000f84270 */
[-C--:B------:R-:W-:Y:S01]  /*7d40*/  FMUL R52, R52, R153.reuse ;  /* 0x0000009934347220 */ /* 0x080fe20000400000 */
[----:B------:R-:W-:Y:S01]  /*7d50*/  F2FP.F16.F32.PACK_AB R38, RZ, R38 ;  /* 0x00000026ff26723e */ /* 0x000fe200000000ff */
[-C--:B------:R-:W-:Y:S01]  /*7d60*/  FMUL R53, R53, R153.reuse ;  /* 0x0000009935357220 */ /* 0x080fe20000400000 */
        /* <DEDUP_REMOVED lines=325> */
[----:B------:R-:W-:Y:S01]  /*91c0*/  FMUL R151, R151, R153 ;  /* 0x0000009997977220 */ /* 0x000fe20000400000 */
[----:B------:R-:W-:Y:S01]  /*91d0*/  ISETP.GT.AND P2, PT, R3, 0x8, P1 ;  /* 0x000000080300780c */ /* 0x000fe20000f44270 */
[----:B------:R-:W-:Y:S01]  /*91e0*/  @P3 STG.E.U16 desc[UR36][R6.64+0x132], R103 ;  /* 0x0001326706003986 */ /* 0x000fe2000c101524 */
[----:B------:R-:W-:-:S02]  /*91f0*/  ISETP.GT.AND P1, PT, R0, 0xa8, PT ;  /* 0x000000a80000780c */ /* 0x000fc40003f24270 */
[----:B------:R-:W-:Y:S01]  /*9200*/  F2FP.F16.F32.PACK_AB R105, RZ, R105 ;  /* 0x00000069ff69723e */ /* 0x000fe200000000ff */
[----:B------:R-:W-:Y:S01]  /*9210*/  @P4 STG.E.U16 desc[UR36][R4.64+0x140], R104 ;  /* 0x0001406804004986 */ /* 0x000fe2000c101524 */
[C---:B------:R-:W-:Y:S02]  /*9220*/  ISETP.GT.AND P3, PT, R3.reuse, 0x8, P0 ;  /* 0x000000080300780c */ /* 0x040fe40000764270 */
[----:B------:R-:W-:Y:S01]  /*9230*/  ISETP.GT.AND P0, PT, R0, 0xa9, PT ;  /* 0x000000a90000780c */ /* 0x000fe20003f04270 */
[----:B------:R-:W-:Y:S01]  /*9240*/  @P5 STG.E.U16 desc[UR36][R4.64+0x142], R105 ;  /* 0x0001426904005986 */ /* 0x000fe2000c101524 */
[C---:B------:R-:W-:Y:S02]  /*9250*/  ISETP.GT.AND P4, PT, R3.reuse, RZ, P1 ;  /* 0x000000ff0300720c */ /* 0x040fe40000f84270 */
[----:B------:R-:W-:Y:S02]  /*9260*/  F2FP.F16.F32.PACK_AB R106, RZ, R106 ;  /* 0x0000006aff6a723e */ /* 0x000fe400000000ff */
[----:B------:R-:W-:-:S02]  /*9270*/  ISETP.GT.AND P5, PT, R3, RZ, P0 ;  /* 0x000000ff0300720c */ /* 0x000fc400007a4270 */
[----:B------:R-:W-:Y:S01]  /*9280*/  F2FP.F16.F32.PACK_AB R107, RZ, R107 ;  /* 0x0000006bff6b723e */ /* 0x000fe200000000ff */
[----:B------:R-:W-:Y:S01]  /*9290*/  @P2 STG.E.U16 desc[UR36][R6.64+0x140], R106 ;  /* 0x0001406a06002986 */ /* 0x000fe2000c101524 */
[----:B------:R-:W-:Y:S02]  /*92a0*/  F2FP.F16.F32.PACK_AB R108, RZ, R108 ;  /* 0x0000006cff6c723e */ /* 0x000fe400000000ff */
[C---:B------:R-:W-:Y:S01]  /*92b0*/  ISETP.GT.AND P2, PT, R3.reuse, 0x8, P1 ;  /* 0x000000080300780c */ /* 0x040fe20000f44270 */
[----:B------:R-:W-:Y:S01]  /*92c0*/  @P3 STG.E.U16 desc[UR36][R6.64+0x142], R107 ;  /* 0x0001426b06003986 */ /* 0x000fe2000c101524 */
[----:B------:R-:W-:Y:S02]  /*92d0*/  ISETP.GT.AND P1, PT, R0, 0xb0, PT ;  /* 0x000000b00000780c */ /* 0x000fe40003f24270 */
[----:B------:R-:W-:Y:S01]  /*92e0*/  F2FP.F16.F32.PACK_AB R109, RZ, R109 ;  /* 0x0000006dff6d723e */ /* 0x000fe200000000ff */
[----:B------:R-:W-:Y:S01]  /*92f0*/  @P4 STG.E.U16 desc[UR36][R4.64+0x150], R108 ;  /* 0x0001506c04004986 */ /* 0x000fe2000c101524 */
[----:B------:R-:W-:-:S02]  /*9300*/  ISETP.GT.AND P3, PT, R3, 0x8, P0 ;  /* 0x000000080300780c */ /* 0x000fc40000764270 */
[----:B------:R-:W-:Y:S01]  /*9310*/  ISETP.GT.AND P0, PT, R0, 0xb1, PT ;  /* 0x000000b10000780c */ /* 0x000fe20003f04270 */
[----:B------:R-:W-:Y:S01]  /*9320*/  @P5 STG.E.U16 desc[UR36][R4.64+0x152], R109 ;  /* 0x0001526d04005986 */ /* 0x000fe2000c101524 */
[C---:B------:R-:W-:Y:S02]  /*9330*/  ISETP.GT.AND P4, PT, R3.reuse, RZ, P1 ;  /* 0x000000ff0300720c */ /* 0x040fe40000f84270 */
[----:B------:R-:W-:Y:S02]  /*9340*/  F2FP.F16.F32.PACK_AB R110, RZ, R110 ;  /* 0x0000006eff6e723e */ /* 0x000fe400000000ff */
[----:B------:R-:W-:Y:S02]  /*9350*/  ISETP.GT.AND P5, PT, R3, RZ, P0 ;  /* 0x000000ff0300720c */ /* 0x000fe400007a4270 */
[----:B------:R-:W-:Y:S01]  /*9360*/  F2FP.F16.F32.PACK_AB R111, RZ, R111 ;  /* 0x0000006fff6f723e */ /* 0x000fe200000000ff */
[----:B------:R-:W-:Y:S01]  /*9370*/  @P2 STG.E.U16 desc[UR36][R6.64+0x150], R110 ;  /* 0x0001506e06002986 */ /* 0x000fe2000c101524 */
[----:B------:R-:W-:-:S02]  /*9380*/  F2FP.F16.F32.PACK_AB R112, RZ, R112 ;  /* 0x00000070ff70723e */ /* 0x000fc400000000ff */
[C---:B------:R-:W-:Y:S01]  /*9390*/  ISETP.GT.AND P2, PT, R3.reuse, 0x8, P1 ;  /* 0x000000080300780c */ /* 0x040fe20000f44270 */
[----:B------:R-:W-:Y:S01]  /*93a0*/  @P3 STG.E.U16 desc[UR36][R6.64+0x152], R111 ;  /* 0x0001526f06003986 */ /* 0x000fe2000c101524 */
[C---:B------:R-:W-:Y:S02]  /*93b0*/  ISETP.GT.AND P1, PT, R0.reuse, 0xb8, PT ;  /* 0x000000b80000780c */ /* 0x040fe40003f24270 */
[----:B------:R-:W-:Y:S01]  /*93c0*/  F2FP.F16.F32.PACK_AB R113, RZ, R113 ;  /* 0x00000071ff71723e */ /* 0x000fe200000000ff */
[----:B------:R-:W-:Y:S01]  /*93d0*/  @P4 STG.E.U16 desc[UR36][R4.64+0x160], R112 ;  /* 0x0001607004004986 */ /* 0x000fe2000c101524 */
[C---:B------:R-:W-:Y:S02]  /*93e0*/  ISETP.GT.AND P3, PT, R3.reuse, 0x8, P0 ;  /* 0x000000080300780c */ /* 0x040fe40000764270 */
[----:B------:R-:W-:Y:S01]  /*93f0*/  ISETP.GT.AND P0, PT, R0, 0xb9, PT ;  /* 0x000000b90000780c */ /* 0x000fe20003f04270 */
[----:B------:R-:W-:Y:S01]  /*9400*/  @P5 STG.E.U16 desc[UR36][R4.64+0x162], R113 ;  /* 0x0001627104005986 */ /* 0x000fe2000c101524 */
[----:B------:R-:W-:-:S02]  /*9410*/  ISETP.GT.AND P4, PT, R3, RZ, P1 ;  /* 0x000000ff0300720c */ /* 0x000fc40000f84270 */
[----:B------:R-:W-:Y:S02]  /*9420*/  F2FP.F16.F32.PACK_AB R114, RZ, R114 ;  /* 0x00000072ff72723e */ /* 0x000fe400000000ff */
[C---:B------:R-:W-:Y:S02]  /*9430*/  ISETP.GT.AND P5, PT, R3.reuse, RZ, P0 ;  /* 0x000000ff0300720c */ /* 0x040fe400007a4270 */
[----:B------:R-:W-:Y:S01]  /*9440*/  F2FP.F16.F32.PACK_AB R115, RZ, R115 ;  /* 0x00000073ff73723e */ /* 0x000fe200000000ff */
[----:B------:R-:W-:Y:S01]  /*9450*/  @P2 STG.E.U16 desc[UR36][R6.64+0x160], R114 ;  /* 0x0001607206002986 */ /* 0x000fe2000c101524 */
[----:B------:R-:W-:Y:S02]  /*9460*/  F2FP.F16.F32.PACK_AB R116, RZ, R116 ;  /* 0x00000074ff74723e */ /* 0x000fe400000000ff */
        /* <DEDUP_REMOVED lines=65> */
[----:B------:R-:W-:Y:S02]  /*9880*/  ISETP.GT.AND P5, PT, R3, RZ, P0 ;  /* 0x000000ff0300720c */ /* 0x000fe400007a4270 */
[----:B------:R-:W-:Y:S02]  /*9890*/  F2FP.F16.F32.PACK_AB R134, RZ, R134 ;  /* 0x00000086ff86723e */ /* 0x000fe400000000ff */
[----:B------:R-:W-:Y:S02]  /*98a0*/  F2FP.F16.F32.PACK_AB R135, RZ, R135 ;  /* 0x00000087ff87723e */ /* 0x000fe400000000ff */
[----:B------:R-:W-:Y:S01]  /*98b0*/  F2FP.F16.F32.PACK_AB R136, RZ, R136 ;  /* 0x00000088ff88723e */ /* 0x000fe200000000ff */
[----:B------:R-:W-:Y:S01]  /*98c0*/  @P2 STG.E.U16 desc[UR36][R6.64+0x1b0], R134 ;  /* 0x0001b08606002986 */ /* 0x000fe2000c101524 */
[----:B------:R-:W-:-:S02]  /*98d0*/  F2FP.F16.F32.PACK_AB R137, RZ, R137 ;  /* 0x00000089ff89723e */ /* 0x000fc400000000ff */
[C---:B------:R-:W-:Y:S01]  /*98e0*/  ISETP.GT.AND P1, PT, R3.reuse, 0x8, P1 ;  /* 0x000000080300780c */ /* 0x040fe20000f24270 */
[----:B------:R-:W-:Y:S01]  /*98f0*/  @P3 STG.E.U16 desc[UR36][R6.64+0x1b2], R135 ;  /* 0x0001b28706003986 */ /* 0x000fe2000c101524 */
[C---:B------:R-:W-:Y:S02]  /*9900*/  ISETP.GT.AND P2, PT, R3.reuse, 0x8, P0 ;  /* 0x000000080300780c */ /* 0x040fe40000744270 */
[C---:B------:R-:W-:Y:S01]  /*9910*/  ISETP.GT.AND P0, PT, R0.reuse, 0xe9, PT ;  /* 0x000000e90000780c */ /* 0x040fe20003f04270 */
[----:B------:R-:W-:Y:S01]  /*9920*/  @P4 STG.E.U16 desc[UR36][R4.64+0x1c0], R136 ;  /* 0x0001c08804004986 */ /* 0x000fe2000c101524 */
[----:B------:R-:W-:Y:S02]  /*9930*/  ISETP.GT.AND P4, PT, R0, 0xe8, PT ;  /* 0x000000e80000780c */ /* 0x000fe40003f84270 */
[----:B------:R-:W-:Y:S01]  /*9940*/  F2FP.F16.F32.PACK_AB R138, RZ, R138 ;  /* 0x0000008aff8a723e */ /* 0x000fe200000000ff */
[----:B------:R-:W-:Y:S01]  /*9950*/  @P5 STG.E.U16 desc[UR36][R4.64+0x1c2], R137 ;  /* 0x0001c28904005986 */ /* 0x000fe2000c101524 */
[----:B------:R-:W-:-:S02]  /*9960*/  ISETP.GT.AND P5, PT, R3, RZ, P4 ;  /* 0x000000ff0300720c */ /* 0x000fc400027a4270 */
[----:B------:R-:W-:Y:S01]  /*9970*/  F2FP.F16.F32.PACK_AB R139, RZ, R139 ;  /* 0x0000008bff8b723e */ /* 0x000fe200000000ff */
[----:B------:R-:W-:Y:S01]  /*9980*/  @P1 STG.E.U16 desc[UR36][R6.64+0x1c0], R138 ;  /* 0x0001c08a06001986 */ /* 0x000fe2000c101524 */
[----:B------:R-:W-:Y:S02]  /*9990*/  F2FP.F16.F32.PACK_AB R140, RZ, R140 ;  /* 0x0000008cff8c723e */ /* 0x000fe400000000ff */
[C---:B------:R-:W-:Y:S01]  /*99a0*/  ISETP.GT.AND P3, PT, R3.reuse, RZ, P0 ;  /* 0x000000ff0300720c */ /* 0x040fe20000764270 */
[----:B------:R-:W-:Y:S01]  /*99b0*/  @P2 STG.E.U16 desc[UR36][R6.64+0x1c2], R139 ;  /* 0x0001c28b06002986 */ /* 0x000fe2000c101524 */
[C---:B------:R-:W-:Y:S02]  /*99c0*/  ISETP.GT.AND P4, PT, R3.reuse, 0x8, P4 ;  /* 0x000000080300780c */ /* 0x040fe40002784270 */
[----:B------:R-:W-:Y:S02]  /*99d0*/  F2FP.F16.F32.PACK_AB R141, RZ, R141 ;  /* 0x0000008dff8d723e */ /* 0x000fe400000000ff */
[----:B------:R-:W-:Y:S01]  /*99e0*/  F2FP.F16.F32.PACK_AB R142, RZ, R142 ;  /* 0x0000008eff8e723e */ /* 0x000fe200000000ff */
[----:B------:R-:W-:Y:S01]  /*99f0*/  @P5 STG.E.U16 desc[UR36][R4.64+0x1d0], R140 ;  /* 0x0001d08c04005986 */ /* 0x000fe2000c101524 */
[----:B------:R-:W-:-:S02]  /*9a00*/  ISETP.GT.AND P5, PT, R3, 0x8, P0 ;  /* 0x000000080300780c */ /* 0x000fc400007a4270 */
[----:B------:R-:W-:Y:S02]  /*9a10*/  F2FP.F16.F32.PACK_AB R143, RZ, R143 ;  /* 0x0000008fff8f723e */ /* 0x000fe400000000ff */
[C---:B------:R-:W-:Y:S01]  /*9a20*/  ISETP.GT.AND P0, PT, R0.reuse, 0xf1, PT ;  /* 0x000000f10000780c */ /* 0x040fe20003f04270 */
[----:B------:R-:W-:Y:S01]  /*9a30*/  @P3 STG.E.U16 desc[UR36][R4.64+0x1d2], R141 ;  /* 0x0001d28d04003986 */ /* 0x000fe2000c101524 */
[----:B------:R-:W-:Y:S02]  /*9a40*/  ISETP.GT.AND P3, PT, R0, 0xf0, PT ;  /* 0x000000f00000780c */ /* 0x000fe40003f64270 */
[----:B------:R-:W-:Y:S01]  /*9a50*/  F2FP.F16.F32.PACK_AB R144, RZ, R144 ;  /* 0x00000090ff90723e */ /* 0x000fe200000000ff */
[----:B------:R-:W-:Y:S01]  /*9a60*/  @P4 STG.E.U16 desc[UR36][R6.64+0x1d0], R142 ;  /* 0x0001d08e06004986 */ /* 0x000fe2000c101524 */
[C---:B------:R-:W-:Y:S02]  /*9a70*/  ISETP.GT.AND P4, PT, R3.reuse, RZ, P3 ;  /* 0x000000ff0300720c */ /* 0x040fe40001f84270 */
[C---:B------:R-:W-:Y:S01]  /*9a80*/  ISETP.GT.AND P3, PT, R3.reuse, 0x8, P3 ;  /* 0x000000080300780c */ /* 0x040fe20001f64270 */
[----:B------:R-:W-:Y:S01]  /*9a90*/  @P5 STG.E.U16 desc[UR36][R6.64+0x1d2], R143 ;  /* 0x0001d28f06005986 */ /* 0x000fe2000c101524 */
[----:B------:R-:W-:-:S02]  /*9aa0*/  ISETP.GT.AND P5, PT, R3, RZ, P0 ;  /* 0x000000ff0300720c */ /* 0x000fc400007a4270 */
[----:B------:R-:W-:Y:S02]  /*9ab0*/  F2FP.F16.F32.PACK_AB R145, RZ, R145 ;  /* 0x00000091ff91723e */ /* 0x000fe400000000ff */
[C---:B------:R-:W-:Y:S02]  /*9ac0*/  ISETP.GT.AND P0, PT, R3.reuse, 0x8, P0 ;  /* 0x000000080300780c */ /* 0x040fe40000704270 */
[C---:B------:R-:W-:Y:S02]  /*9ad0*/  ISETP.GT.AND P1, PT, R0.reuse, 0xf9, PT ;  /* 0x000000f90000780c */ /* 0x040fe40003f24270 */
[----:B------:R-:W-:Y:S01]  /*9ae0*/  ISETP.GT.AND P2, PT, R0, 0xf8, PT ;  /* 0x000000f80000780c */ /* 0x000fe20003f44270 */
[----:B------:R-:W-:Y:S01]  /*9af0*/  @P4 STG.E.U16 desc[UR36][R4.64+0x1e0], R144 ;  /* 0x0001e09004004986 */ /* 0x000fe2000c101524 */
[C---:B------:R-:W-:Y:S01]  /*9b00*/  ISETP.GT.AND P4, PT, R3.reuse, RZ, P1 ;  /* 0x000000ff0300720c */ /* 0x040fe20000f84270 */
[----:B------:R-:W-:Y:S01]  /*9b10*/  @P3 IMAD.MOV.U32 R2, RZ, RZ, R6 ;  /* 0x000000ffff023224 */ /* 0x000fe200078e0006 */
[C---:B------:R-:W-:Y:S01]  /*9b20*/  ISETP.GT.AND P1, PT, R3.reuse, 0x8, P1 ;  /* 0x000000080300780c */ /* 0x040fe20000f24270 */
[----:B------:R-:W-:Y:S01]  /*9b30*/  @P5 STG.E.U16 desc[UR36][R4.64+0x1e2], R145 ;  /* 0x0001e29104005986 */ /* 0x000fe2000c101524 */
[----:B------:R-:W-:-:S02]  /*9b40*/  ISETP.GT.AND P5, PT, R3, RZ, P2 ;  /* 0x000000ff0300720c */ /* 0x000fc400017a4270 */
[----:B------:R-:W-:Y:S01]  /*9b50*/  ISETP.GT.AND P2, PT, R3, 0x8, P2 ;  /* 0x000000080300780c */ /* 0x000fe20001744270 */
[----:B------:R-:W-:Y:S01]  /*9b60*/  @P3 IMAD.MOV.U32 R3, RZ, RZ, R7 ;  /* 0x000000ffff033224 */ /* 0x000fe200078e0007 */
[----:B------:R-:W-:Y:S02]  /*9b70*/  F2FP.F16.F32.PACK_AB R146, RZ, R146 ;  /* 0x00000092ff92723e */ /* 0x000fe400000000ff */
[----:B------:R-:W-:Y:S02]  /*9b80*/  F2FP.F16.F32.PACK_AB R147, RZ, R147 ;  /* 0x00000093ff93723e */ /* 0x000fe400000000ff */
[----:B------:R-:W-:Y:S01]  /*9b90*/  F2FP.F16.F32.PACK_AB R148, RZ, R148 ;  /* 0x00000094ff94723e */ /* 0x000fe200000000ff */
[----:B------:R0:W-:Y:S01]  /*9ba0*/  @P3 STG.E.U16 desc[UR36][R2.64+0x1e0], R146 ;  /* 0x0001e09202003986 */ /* 0x0001e2000c101524 */
[----:B------:R-:W-:Y:S02]  /*9bb0*/  F2FP.F16.F32.PACK_AB R149, RZ, R149 ;  /* 0x00000095ff95723e */ /* 0x000fe400000000ff */
[----:B------:R-:W-:-:S02]  /*9bc0*/  F2FP.F16.F32.PACK_AB R150, RZ, R150 ;  /* 0x00000096ff96723e */ /* 0x000fc400000000ff */
[----:B------:R-:W-:Y:S01]  /*9bd0*/  F2FP.F16.F32.PACK_AB R151, RZ, R151 ;  /* 0x00000097ff97723e */ /* 0x000fe200000000ff */
[----:B0-----:R-:W-:Y:S02]  /*9be0*/  @P0 IMAD.MOV.U32 R2, RZ, RZ, R6 ;  /* 0x000000ffff020224 */ /* 0x001fe400078e0006 */
[----:B------:R-:W-:-:S05]  /*9bf0*/  @P0 IMAD.MOV.U32 R3, RZ, RZ, R7 ;  /* 0x000000ffff030224 */ /* 0x000fca00078e0007 */
[----:B------:R0:W-:Y:S02]  /*9c00*/  @P0 STG.E.U16 desc[UR36][R2.64+0x1e2], R147 ;  /* 0x0001e29302000986 */ /* 0x0001e4000c101524 */
[----:B0-----:R-:W-:Y:S02]  /*9c10*/  @P5 IMAD.MOV.U32 R2, RZ, RZ, R4 ;  /* 0x000000ffff025224 */ /* 0x001fe400078e0004 */
[----:B------:R-:W-:-:S05]  /*9c20*/  @P5 IMAD.MOV.U32 R3, RZ, RZ, R5 ;  /* 0x000000ffff035224 */ /* 0x000fca00078e0005 */
[----:B------:R0:W-:Y:S04]  /*9c30*/  @P5 STG.E.U16 desc[UR36][R2.64+0x1f0], R148 ;  /* 0x0001f09402005986 */ /* 0x0001e8000c101524 */
[----:B------:R1:W-:Y:S01]  /*9c40*/  @P4 STG.E.U16 desc[UR36][R4.64+0x1f2], R149 ;  /* 0x0001f29504004986 */ /* 0x0003e2000c101524 */
[----:B0-----:R-:W-:Y:S02]  /*9c50*/  @P2 IMAD.MOV.U32 R2, RZ, RZ, R6 ;  /* 0x000000ffff022224 */ /* 0x001fe400078e0006 */
[----:B------:R-:W-:-:S05]  /*9c60*/  @P2 IMAD.MOV.U32 R3, RZ, RZ, R7 ;  /* 0x000000ffff032224 */ /* 0x000fca00078e0007 */
[----:B------:R1:W-:Y:S04]  /*9c70*/  @P2 STG.E.U16 desc[UR36][R2.64+0x1f0], R150 ;  /* 0x0001f09602002986 */ /* 0x0003e8000c101524 */
[----:B------:R1:W-:Y:S02]  /*9c80*/  @P1 STG.E.U16 desc[UR36][R6.64+0x1f2], R151 ;  /* 0x0001f29706001986 */ /* 0x0003e4000c101524 */
.L_x_286:
[----:B------:R-:W-:Y:S05]  /*9c90*/  BSYNC B0 ;  /* 0x0000000000007941 */ /* 0x000fea0003800000 */
.L_x_32:
[----:B01----:R-:W2:Y:S01]  /*9ca0*/  LDL.64 R2, [R1] ;  /* 0x0000000001027983 */ /* 0x003ea20000100a00 */
[----:B------:R-:W-:Y:S01]  /*9cb0*/  ULDC.64 UR4, c[0x0][0x650] ;  /* 0x0001940000047ab9 */ /* 0x000fe20000000a00 */
[----:B------:R0:W-:Y:S01]  /*9cc0*/  SYNCS.ARRIVE.TRANS64.A1T0 RZ, [R160+UR45], RZ ;  /* 0x000000ffa0ff79a7 */ /* 0x0001e2000810002d */
[----:B------:R-:W-:Y:S01]  /*9cd0*/  PRMT R0, RZ, 0x7610, R0 ;  /* 0x00007610ff007816 */ /* 0x000fe20000000000 */
[----:B------:R-:W-:Y:S02]  /*9ce0*/  IMAD.MOV.U32 R19, RZ, RZ, -0x1 ;  /* 0xffffffffff137424 */ /* 0x000fe400078e00ff */
[----:B-----5:R-:W-:Y:S01]  /*9cf0*/  IMAD.MOV.U32 R22, RZ, RZ, -0x1 ;  /* 0xffffffffff167424 */ /* 0x020fe200078e00ff */
[----:B--2---:R-:W-:-:S04]  /*9d00*/  LEA R18, P0, R2, R18, 0x1 ;  /* 0x0000001202127211 */ /* 0x004fc800078008ff */
[----:B------:R-:W-:Y:S01]  /*9d10*/  LEA.HI.X R17, R2, R17, R23, 0x1, P0 ;  /* 0x0000001102117211 */ /* 0x000fe200000f0c17 */
[----:B------:R-:W-:Y:S01]  /*9d20*/  IMAD.MOV.U32 R2, RZ, RZ, -0x1 ;  /* 0xffffffffff027424 */ /* 0x000fe200078e00ff */
[----:B------:R-:W-:-:S04]  /*9d30*/  ISETP.GE.U32.AND P0, PT, R18, UR4, PT ;  /* 0x0000000412007c0c */ /* 0x000fc8000bf06070 */
[----:B------:R-:W-:-:S13]  /*9d40*/  ISETP.GE.U32.AND.EX P0, PT, R17, UR5, PT, P0 ;  /* 0x0000000511007c0c */ /* 0x000fda000bf06100 */
[----:B0-----:R-:W-:Y:S05]  /*9d50*/  @P0 BRA `(.L_x_287) ;  /* 0x0000000400700947 */ /* 0x001fea0003800000 */
[----:B------:R-:W0:Y:S01]  /*9d60*/  S2R R10, SR_CTAID.X ;  /* 0x00000000000a7919 */ /* 0x000e220000002500 */
[----:B---34-:R-:W1:Y:S01]  /*9d70*/  LDC.64 R8, c[0x0][0x628] ;  /* 0x00018a00ff087b82 */ /* 0x018e620000000a00 */
[----:B------:R-:W-:Y:S01]  /*9d80*/  ULDC UR4, c[0x0][0x150] ;  /* 0x0000540000047ab9 */ /* 0x000fe20000000800 */
[----:B------:R-:W-:Y:S01]  /*9d90*/  IMAD.MOV.U32 R6, RZ, RZ, R18 ;  /* 0x000000ffff067224 */ /* 0x000fe200078e0012 */
[----:B------:R-:W2:Y:S01]  /*9da0*/  S2R R20, SR_CTAID.Y ;  /* 0x0000000000147919 */ /* 0x000ea20000002600 */
[----:B------:R-:W-:-:S04]  /*9db0*/  IMAD.MOV.U32 R7, RZ, RZ, R17 ;  /* 0x000000ffff077224 */ /* 0x000fc800078e0011 */
[----:B------:R-:W3:Y:S08]  /*9dc0*/  LDC R15, c[0x0][0x144] ;  /* 0x00005100ff0f7b82 */ /* 0x000ef00000000800 */
[----:B------:R-:W4:Y:S08]  /*9dd0*/  LDC R0, c[0x0][0x630] ;  /* 0x00018c00ff007b82 */ /* 0x000f300000000800 */
[----:B------:R-:W2:Y:S01]  /*9de0*/  LDC.64 R12, c[0x0][0x620] ;  /* 0x00018800ff0c7b82 */ /* 0x000ea20000000a00 */
[----:B-1----:R-:W-:-:S04]  /*9df0*/  ISETP.NE.U32.AND P0, PT, R8, RZ, PT ;  /* 0x000000ff0800720c */ /* 0x002fc80003f05070 */
[----:B------:R-:W-:Y:S02]  /*9e00*/  ISETP.NE.AND.EX P0, PT, R9, RZ, PT, P0 ;  /* 0x000000ff0900720c */ /* 0x000fe40003f05300 */
[----:B0-----:R-:W-:-:S05]  /*9e10*/  I2FP.F32.U32 R2, R10 ;  /* 0x0000000a00027245 */ /* 0x001fca0000201000 */
[----:B------:R-:W-:-:S04]  /*9e20*/  FMUL R2, R2, UR4 ;  /* 0x0000000402027c20 */ /* 0x000fc80008400000 */
[----:B------:R0:W1:Y:S02]  /*9e30*/  F2I.U32.TRUNC.NTZ R14, R2 ;  /* 0x00000002000e7305 */ /* 0x000064000020f000 */
[----:B---34-:R-:W-:Y:S05]  /*9e40*/  @!P0 BRA `(.L_x_288) ;  /* 0x0000000000288947 */ /* 0x018fea0003800000 */
[----:B------:R-:W3:Y:S02]  /*9e50*/  LDC R3, c[0x0][0x634] ;  /* 0x00018d00ff037b82 */ /* 0x000ee40000000800 */
[----:B---3--:R-:W-:-:S05]  /*9e60*/  IADD3 R7, P0, R18, R3, RZ ;  /* 0x0000000312077210 */ /* 0x008fca0007f1e0ff */
[----:B------:R-:W-:-:S04]  /*9e70*/  IMAD.X R11, RZ, RZ, R17, P0 ;  /* 0x000000ffff0b7224 */ /* 0x000fc800000e0611 */
[----:B0-----:R-:W-:-:S04]  /*9e80*/  IMAD.WIDE.U32 R2, R11, R8, RZ ;  /* 0x000000080b027225 */ /* 0x001fc800078e00ff */
[----:B------:R-:W-:-:S04]  /*9e90*/  IMAD.WIDE.U32 R4, P0, R7, R9, R2 ;  /* 0x0000000907047225 */ /* 0x000fc80007800002 */
[----:B------:R-:W-:-:S04]  /*9ea0*/  IMAD.WIDE.U32 R2, R7, R8, RZ ;  /* 0x0000000807027225 */ /* 0x000fc800078e00ff */
[----:B------:R-:W-:Y:S01]  /*9eb0*/  IMAD.X R7, RZ, RZ, RZ, P0 ;  /* 0x000000ffff077224 */ /* 0x000fe200000e06ff */
[----:B------:R-:W-:Y:S01]  /*9ec0*/  IADD3 RZ, P0, R3, R4, RZ ;  /* 0x0000000403ff7210 */ /* 0x000fe20007f1e0ff */
[----:B------:R-:W-:-:S04]  /*9ed0*/  IMAD.MOV.U32 R6, RZ, RZ, R5 ;  /* 0x000000ffff067224 */ /* 0x000fc800078e0005 */
[----:B------:R-:W-:-:S08]  /*9ee0*/  IMAD.WIDE.U32.X R6, R11, R9, R6, P0 ;  /* 0x000000090b067225 */ /* 0x000fd000000e0406 */
.L_x_288:
[----:B------:R-:W3:Y:S01]  /*9ef0*/  LDC.64 R26, c[0x0][0x640] ;  /* 0x00019000ff1a7b82 */ /* 0x000ee20000000a00 */
[-C--:B------:R-:W-:Y:S01]  /*9f00*/  SHF.R.U64 R11, R6, R0.reuse, R7 ;  /* 0x00000000060b7219 */ /* 0x080fe20000001207 */
[----:B------:R-:W-:Y:S01]  /*9f10*/  IMAD.MOV.U32 R19, RZ, RZ, R17 ;  /* 0x000000ffff137224 */ /* 0x000fe200078e0011 */
[----:B------:R-:W-:Y:S01]  /*9f20*/  SHF.R.U32.HI R0, RZ, R0, R7 ;  /* 0x00000000ff007219 */ /* 0x000fe20000011607 */
[----:B-1----:R-:W-:Y:S01]  /*9f30*/  IMAD.MOV R14, RZ, RZ, -R14 ;  /* 0x000000ffff0e7224 */ /* 0x002fe200078e0a0e */
[----:B------:R-:W-:Y:S01]  /*9f40*/  IADD3 R5, P0, RZ, -R11, RZ ;  /* 0x8000000bff057210 */ /* 0x000fe20007f1e0ff */
[----:B------:R-:W-:Y:S01]  /*9f50*/  ULDC UR4, c[0x0][0x154] ;  /* 0x0000550000047ab9 */ /* 0x000fe20000000800 */
[----:B------:R-:W-:Y:S01]  /*9f60*/  IMAD.MOV.U32 R7, RZ, RZ, 0x1 ;  /* 0x00000001ff077424 */ /* 0x000fe200078e00ff */
[----:B------:R-:W1:Y:S01]  /*9f70*/  LDC R4, c[0x0][0x618] ;  /* 0x00018600ff047b82 */ /* 0x000e620000000800 */
[----:B------:R-:W-:Y:S02]  /*9f80*/  IMAD R22, R15, R14, R10 ;  /* 0x0000000e0f167224 */ /* 0x000fe400078e020a */
[----:B------:R-:W-:-:S04]  /*9f90*/  IMAD.X R3, RZ, RZ, ~R0, P0 ;  /* 0x000000ffff037224 */ /* 0x000fc800000e0e00 */
[-C--:B--2---:R-:W-:Y:S01]  /*9fa0*/  IMAD R0, R3, R12.reuse, RZ ;  /* 0x0000000c03007224 */ /* 0x084fe200078e02ff */
[----:B------:R-:W2:Y:S01]  /*9fb0*/  LDC R6, c[0x0][0x608] ;  /* 0x00018200ff067b82 */ /* 0x000ea20000000800 */
[----:B0-----:R-:W-:-:S04]  /*9fc0*/  IMAD.WIDE.U32 R2, R5, R12, R18 ;  /* 0x0000000c05027225 */ /* 0x001fc800078e0012 */
[----:B------:R-:W-:Y:S01]  /*9fd0*/  IMAD R5, R5, R13, R0 ;  /* 0x0000000d05057224 */ /* 0x000fe200078e0200 */
[----:B------:R-:W-:Y:S02]  /*9fe0*/  I2FP.F32.U32 R0, R20 ;  /* 0x0000001400007245 */ /* 0x000fe40000201000 */
[----:B------:R-:W0:Y:S01]  /*9ff0*/  LDC R24, c[0x0][0x658] ;  /* 0x00019600ff187b82 */ /* 0x000e220000000800 */
[----:B------:R-:W-:Y:S01]  /*a000*/  IMAD.IADD R3, R3, 0x1, R5 ;  /* 0x0000000103037824 */ /* 0x000fe200078e0205 */
[----:B---3--:R-:W-:Y:S01]  /*a010*/  ISETP.NE.U32.AND P0, PT, R26, RZ, PT ;  /* 0x000000ff1a00720c */ /* 0x008fe20003f05070 */
[----:B------:R-:W-:Y:S01]  /*a020*/  FMUL R0, R0, UR4 ;  /* 0x0000000400007c20 */ /* 0x000fe20008400000 */
[----:B------:R-:W-:Y:S02]  /*a030*/  IMAD.MOV.U32 R5, RZ, RZ, -0x1 ;  /* 0xffffffffff057424 */ /* 0x000fe400078e00ff */
[----:B------:R-:W-:Y:S01]  /*a040*/  ISETP.NE.AND.EX P0, PT, R27, RZ, PT, P0 ;  /* 0x000000ff1b00720c */ /* 0x000fe20003f05300 */
[----:B------:R3:W4:Y:S01]  /*a050*/  F2I.U32.TRUNC.NTZ R12, R0 ;  /* 0x00000000000c7305 */ /* 0x000722000020f000 */
[----:B------:R-:W3:Y:S01]  /*a060*/  LDC R15, c[0x0][0x148] ;  /* 0x00005200ff0f7b82 */ /* 0x000ee20000000800 */
[----:B-1----:R-:W-:-:S02]  /*a070*/  SHF.R.U64 R10, R2, R4, R3 ;  /* 0x00000004020a7219 */ /* 0x002fc40000001203 */
[----:B------:R-:W-:-:S05]  /*a080*/  SHF.R.U32.HI R3, RZ, R4, R3 ;  /* 0x00000004ff037219 */ /* 0x000fca0000011603 */
[----:B------:R-:W1:Y:S01]  /*a090*/  LDC R14, c[0x0][0x600] ;  /* 0x00018000ff0e7b82 */ /* 0x000e620000000800 */
[-CC-:B--2---:R-:W-:Y:S02]  /*a0a0*/  SHF.R.U64 R8, R10, R6.reuse, R3.reuse ;  /* 0x000000060a087219 */ /* 0x184fe40000001203 */
[----:B------:R-:W-:-:S05]  /*a0b0*/  SHF.R.U32.HI R3, RZ, R6, R3 ;  /* 0x00000006ff037219 */ /* 0x000fca0000011603 */
[----:B------:R-:W2:Y:S01]  /*a0c0*/  LDC R21, c[0x0][0x648] ;  /* 0x00019200ff157b82 */ /* 0x000ea20000000800 */
[-CC-:B0-----:R-:W-:Y:S02]  /*a0d0*/  SHF.R.U64 R13, R8, R24.reuse, R3.reuse ;  /* 0x00000018080d7219 */ /* 0x181fe40000001203 */
[-C--:B------:R-:W-:Y:S02]  /*a0e0*/  SHF.L.U32 R5, R5, R24.reuse, RZ ;  /* 0x0000001805057219 */ /* 0x080fe400000006ff */
[-C--:B------:R-:W-:Y:S01]  /*a0f0*/  SHF.R.U32.HI R3, RZ, R24.reuse, R3 ;  /* 0x00000018ff037219 */ /* 0x080fe20000011603 */
[----:B------:R-:W-:Y:S01]  /*a100*/  IMAD.MOV.U32 R2, RZ, RZ, R13 ;  /* 0x000000ffff027224 */ /* 0x000fe200078e000d */
[----:B------:R-:W-:Y:S01]  /*a110*/  SHF.L.U32 R24, R7, R24, RZ ;  /* 0x0000001807187219 */ /* 0x000fe200000006ff */
[----:B------:R-:W0:Y:S01]  /*a120*/  LDC R25, c[0x0][0x638] ;  /* 0x00018e00ff197b82 */ /* 0x000e220000000800 */
[----:B------:R-:W-:-:S07]  /*a130*/  LOP3.LUT R19, RZ, R5, RZ, 0x33, !PT ;  /* 0x00000005ff137212 */ /* 0x000fce00078e33ff */
[----:B------:R-:W0:Y:S01]  /*a140*/  LDC R28, c[0x0][0x610] ;  /* 0x00018400ff1c7b82 */ /* 0x000e220000000800 */
[----:B----4-:R-:W-:Y:S05]  /*a150*/  @!P0 BRA `(.L_x_289) ;  /* 0x0000000000288947 */ /* 0x010fea0003800000 */
[----:B---3--:R-:W3:Y:S02]  /*a160*/  LDC R0, c[0x0][0x64c] ;  /* 0x00019300ff007b82 */ /* 0x008ee40000000800 */
[----:B---3--:R-:W-:-:S05]  /*a170*/  IADD3 R7, P0, R13, R0, RZ ;  /* 0x000000000d077210 */ /* 0x008fca0007f1e0ff */
        /* <DEDUP_REMOVED lines=8> */
.L_x_289:
[----:B------:R-:W4:Y:S01]  /*a200*/  LDC R4, c[0x0][0x65c] ;  /* 0x00019700ff047b82 */ /* 0x000f220000000800 */
[----:B--23--:R-:W-:Y:S01]  /*a210*/  SHF.R.U64 R0, R2, R21, R3 ;  /* 0x0000001502007219 */ /* 0x00cfe20000001203 */
[----:B-1----:R-:W-:Y:S01]  /*a220*/  VIADD R3, R14, 0xffffffff ;  /* 0xffffffff0e037836 */ /* 0x002fe20000000000 */
[----:B------:R-:W-:Y:S01]  /*a230*/  LOP3.LUT R19, R8, R19, RZ, 0xc0, !PT ;  /* 0x0000001308137212 */ /* 0x000fe200078ec0ff */
[----:B------:R-:W-:Y:S02]  /*a240*/  IMAD.MOV R12, RZ, RZ, -R12 ;  /* 0x000000ffff0c7224 */ /* 0x000fe400078e0a0c */
[----:B------:R-:W-:Y:S01]  /*a250*/  IMAD.MOV R2, RZ, RZ, -R0 ;  /* 0x000000ffff027224 */ /* 0x000fe200078e0a00 */
[----:B------:R-:W-:Y:S01]  /*a260*/  LOP3.LUT R3, R10, R3, RZ, 0xc0, !PT ;  /* 0x000000030a037212 */ /* 0x000fe200078ec0ff */
[----:B------:R-:W-:Y:S02]  /*a270*/  IMAD R19, R24, R0, R19 ;  /* 0x0000000018137224 */ /* 0x000fe400078e0213 */
[----:B0-----:R-:W-:-:S04]  /*a280*/  IMAD R0, R2, R25, R13 ;  /* 0x0000001902007224 */ /* 0x001fc800078e020d */
[----:B------:R-:W-:Y:S01]  /*a290*/  IMAD R2, R0, R14, R3 ;  /* 0x0000000e00027224 */ /* 0x000fe200078e0203 */
[----:B----4-:R-:W-:Y:S01]  /*a2a0*/  ISETP.NE.AND P0, PT, R4, 0x1, PT ;  /* 0x000000010400780c */ /* 0x010fe20003f05270 */
[----:B------:R-:W-:-:S05]  /*a2b0*/  IMAD.MOV.U32 R4, RZ, RZ, 0x1 ;  /* 0x00000001ff047424 */ /* 0x000fca00078e00ff */
[----:B------:R-:W-:-:S07]  /*a2c0*/  PRMT R0, R4, 0x7610, R0 ;  /* 0x0000761004007816 */ /* 0x000fce0000000000 */
[----:B------:R-:W-:-:S04]  /*a2d0*/  @P0 IMAD R22, R15, R12, R20 ;  /* 0x0000000c0f160224 */ /* 0x000fc800078e0214 */
[----:B------:R-:W-:-:S05]  /*a2e0*/  IMAD R19, R19, R28, R22 ;  /* 0x0000001c13137224 */ /* 0x000fca00078e0216 */
[----:B------:R-:W-:Y:S02]  /*a2f0*/  SEL R22, R2, R19, !P0 ;  /* 0x0000001302167207 */ /* 0x000fe40004000000 */
[----:B------:R-:W-:Y:S01]  /*a300*/  SEL R19, R19, R2, !P0 ;  /* 0x0000000213137207 */ /* 0x000fe20004000000 */
[----:B------:R-:W-:-:S07]  /*a310*/  IMAD.MOV.U32 R2, RZ, RZ, R11 ;  /* 0x000000ffff027224 */ /* 0x000fce00078e000b */
.L_x_287:
[----:B------:R-:W-:Y:S02]  /*a320*/  LOP3.LUT P0, RZ, R0, 0xff, RZ, 0xc0, !PT ;  /* 0x000000ff00ff7812 */ /* 0x000fe4000780c0ff */
[----:B------:R-:W-:-:S11]  /*a330*/  LOP3.LUT R173, R173, 0x1, RZ, 0x3c, !PT ;  /* 0x00000001adad7812 */ /* 0x000fd600078e3cff */
[----:B------:R-:W-:Y:S05]  /*a340*/  @P0 BRA `(.L_x_290) ;  /* 0xffffff7000300947 */ /* 0x000fea000383ffff */
[----:B------:R-:W-:Y:S05]  /*a350*/  EXIT ;  /* 0x000000000000794d */ /* 0x000fea0003800000 */
.L_x_13:
[----:B------:R-:W-:-:S08]  /*a360*/  ISETP.NE.AND P0, PT, R0, RZ, PT ;  /* 0x000000ff0000720c */ /* 0x000fd00003f05270 */
[----:B0-----:R-:W0:-:S00]  /*a370*/  USETMAXREG.DEALLOC.CTAPOOL 0x28 ;  /* 0x00000028000079c8 */ /* 0x001e0000080e0500 */
[----:B------:R-:W-:Y:S05]  /*a380*/  @P0 EXIT ;  /* 0x000000000000094d */ /* 0x000fea0003800000 */
[----:B0-----:R-:W-:Y:S01]  /*a390*/  LOP3.LUT P0, RZ, R8, 0xff, RZ, 0xc0, !PT ;  /* 0x000000ff08ff7812 */ /* 0x001fe2000780c0ff */
[----:B------:R-:W-:Y:S02]  /*a3a0*/  IMAD.MOV.U32 R0, RZ, RZ, 0x1 ;  /* 0x00000001ff007424 */ /* 0x000fe400078e00ff */
[----:B------:R-:W-:-:S10]  /*a3b0*/  IMAD.MOV.U32 R7, RZ, RZ, RZ ;  /* 0x000000ffff077224 */ /* 0x000fd400078e00ff */
[----:B------:R-:W-:Y:S05]  /*a3c0*/  @!P0 BRA `(.L_x_291) ;  /* 0x0000000c001c8947 */ /* 0x000fea0003800000 */
[----:B------:R-:W-:Y:S01]  /*a3d0*/  LOP3.LUT P0, RZ, R4, 0x1f, RZ, 0xc0, !PT ;  /* 0x0000001f04ff7812 */ /* 0x000fe2000780c0ff */
[----:B------:R-:W-:Y:S01]  /*a3e0*/  ULDC UR5, c[0x0][0x658] ;  /* 0x0001960000057ab9 */ /* 0x000fe20000000800 */
[----:B------:R-:W-:Y:S01]  /*a3f0*/  UMOV UR6, 0xffffffff ;  /* 0xffffffff00067882 */ /* 0x000fe20000000000 */
[----:B------:R-:W-:Y:S01]  /*a400*/  BSSY B0, `(.L_x_291) ;  /* 0x00000c3000007945 */ /* 0x000fe20003800000 */
[----:B------:R-:W-:Y:S01]  /*a410*/  USHF.L.U32 UR6, UR6, UR5, URZ ;  /* 0x0000000506067299 */ /* 0x000fe2000800063f */
[C---:B------:R-:W-:Y:S01]  /*a420*/  ISETP.NE.AND P2, PT, R3.reuse, RZ, PT ;  /* 0x000000ff0300720c */ /* 0x040fe20003f45270 */
[----:B------:R-:W-:Y:S01]  /*a430*/  IMAD.MOV.U32 R8, RZ, RZ, 0x1 ;  /* 0x00000001ff087424 */ /* 0x000fe200078e00ff */
[----:B------:R-:W-:Y:S01]  /*a440*/  ISETP.NE.OR P0, PT, R3, RZ, !P0 ;  /* 0x000000ff0300720c */ /* 0x000fe20004705670 */
[----:B------:R-:W-:Y:S01]  /*a450*/  IMAD.MOV.U32 R0, RZ, RZ, 0x1 ;  /* 0x00000001ff007424 */ /* 0x000fe200078e00ff */
[----:B------:R-:W-:Y:S01]  /*a460*/  LOP3.LUT R6, R16, 0x2, RZ, 0xfc, !PT ;  /* 0x0000000210067812 */ /* 0x000fe200078efcff */
[----:B------:R-:W-:Y:S01]  /*a470*/  IMAD.MOV.U32 R7, RZ, RZ, RZ ;  /* 0x000000ffff077224 */ /* 0x000fe200078e00ff */
[----:B------:R-:W-:Y:S01]  /*a480*/  ULDC UR4, c[0x0][0x600] ;  /* 0x0001800000047ab9 */ /* 0x000fe20000000800 */
[----:B------:R-:W-:Y:S01]  /*a490*/  UMOV UR7, 0x1 ;  /* 0x0000000100077882 */ /* 0x000fe20000000000 */
[----:B------:R-:W-:-:S02]  /*a4a0*/  UIADD3 UR19, UR40, 0x1, URZ ;  /* 0x0000000128137890 */ /* 0x000fc4000fffe03f */
[----:B------:R-:W-:Y:S02]  /*a4b0*/  UIADD3 UR15, UR4, -0x1, URZ ;  /* 0xffffffff040f7890 */ /* 0x000fe4000fffe03f */
[----:B------:R-:W-:Y:S02]  /*a4c0*/  USHF.L.U32 UR17, UR7, UR5, URZ ;  /* 0x0000000507117299 */ /* 0x000fe4000800063f */
[----:B------:R-:W-:Y:S01]  /*a4d0*/  ULOP3.LUT UR16, URZ, UR6, URZ, 0x33, !UPT ;  /* 0x000000063f107292 */ /* 0x000fe2000f8e333f */
[----:B------:R-:W-:-:S11]  /*a4e0*/  ULDC.64 UR20, c[0x0][0x198] ;  /* 0x0000660000147ab9 */ /* 0x000fd60000000a00 */
.L_x_303:
[----:B------:R-:W-:-:S03]  /*a4f0*/  UMOV UR4, 0xffffffff ;  /* 0xffffffff00047882 */ /* 0x000fc60000000000 */
[----:B------:R-:W-:Y:S05]  /*a500*/  BRA.DIV UR4, `(.L_x_292) ;  /* 0x0000000e04bc7947 */ /* 0x000fea000b800000 */
[----:B------:R-:W-:-:S13]  /*a510*/  ELECT P6, URZ, PT ;  /* 0x00000000003f782f */ /* 0x000fda00038c0000 */
.L_x_315:
[----:B------:R-:W0:Y:S01]  /*a520*/  LDC R3, c[0x0][0x28c] ;  /* 0x0000a300ff037b82 */ /* 0x000e220000000800 */
[----:B------:R-:W-:Y:S01]  /*a530*/  BSSY B1, `(.L_x_293) ;  /* 0x0000037000017945 */ /* 0x000fe20003800000 */
[----:B0-----:R-:W-:-:S13]  /*a540*/  ISETP.LT.OR P6, PT, R3, 0x1, !P6 ;  /* 0x000000010300780c */ /* 0x001fda00077c1670 */
[----:B------:R-:W-:Y:S05]  /*a550*/  @P6 BRA `(.L_x_294) ;  /* 0x0000000000d06947 */ /* 0x000fea0003800000 */
[----:B------:R-:W-:Y:S02]  /*a560*/  IMAD.SHL.U32 R22, R22, 0x100, RZ ;  /* 0x0000010016167824 */ /* 0x000fe400078e00ff */
[----:B------:R-:W-:Y:S02]  /*a570*/  IMAD.SHL.U32 R19, R19, 0x40, RZ ;  /* 0x0000004013137824 */ /* 0x000fe400078e00ff */
[----:B------:R-:W-:Y:S02]  /*a580*/  IMAD.MOV.U32 R12, RZ, RZ, RZ ;  /* 0x000000ffff0c7224 */ /* 0x000fe400078e00ff */
[----:B------:R-:W-:Y:S02]  /*a590*/  IMAD.U32 R13, RZ, RZ, UR19 ;  /* 0x00000013ff0d7e24 */ /* 0x000fe4000f8e00ff */
[----:B------:R-:W-:Y:S02]  /*a5a0*/  IMAD.MOV.U32 R3, RZ, RZ, R0 ;  /* 0x000000ffff037224 */ /* 0x000fe400078e0000 */
[----:B------:R-:W-:-:S07]  /*a5b0*/  IMAD.MOV.U32 R4, RZ, RZ, R7 ;  /* 0x000000ffff047224 */ /* 0x000fce00078e0007 */
.L_x_298:
[----:B------:R-:W0:Y:S01]  /*a5c0*/  S2R R10, SR_CgaCtaId ;  /* 0x00000000000a7919 */ /* 0x000e220000008800 */
[----:B------:R-:W-:Y:S01]  /*a5d0*/  MOV R5, 0x400 ;  /* 0x0000040000057802 */ /* 0x000fe20000000f00 */
[----:B------:R-:W1:Y:S03]  /*a5e0*/  @!P2 LDC R9, c[0x0][0x500] ;  /* 0x00014000ff09ab82 */ /* 0x000e660000000800 */
[----:B0-----:R-:W-:Y:S02]  /*a5f0*/  LEA R11, R10, R5, 0x18 ;  /* 0x000000050a0b7211 */ /* 0x001fe400078ec0ff */
[----:B------:R-:W-:-:S03]  /*a600*/  SHF.L.U32 R5, R3, 0x1f, RZ ;  /* 0x0000001f03057819 */ /* 0x000fc600000006ff */
[----:B------:R-:W-:-:S04]  /*a610*/  IMAD R10, R4, 0x8, R11 ;  /* 0x00000008040a7824 */ /* 0x000fc800078e020b */
[----:B------:R-:W0:Y:S02]  /*a620*/  SYNCS.PHASECHK.TRANS64.TRYWAIT P1, [R10+URZ+0x18], R5 ;  /* 0x000018050a0075a7 */ /* 0x000e24000802017f */
[----:B01----:R-:W-:Y:S05]  /*a630*/  @!P1 BRA `(.L_x_295) ;  /* 0x0000000c00909947 */ /* 0x003fea0003800000 */
.L_x_316:
[----:B0-----:R-:W-:Y:S01]  /*a640*/  PRMT R5, R6, 0x9910, RZ ;  /* 0x0000991006057816 */ /* 0x001fe200000000ff */
[----:B------:R0:W-:Y:S03]  /*a650*/  @!P2 SYNCS.ARRIVE.TRANS64 RZ, [R10+URZ], R9 ;  /* 0x000000090affa9a7 */ /* 0x0001e6000800003f */
[----:B------:R-:W-:-:S13]  /*a660*/  ISETP.NE.AND P1, PT, R5, 0x2, PT ;  /* 0x000000020500780c */ /* 0x000fda0003f25270 */
[----:B0-----:R-:W-:Y:S05]  /*a670*/  @P1 BRA `(.L_x_296) ;  /* 0x0000000000041947 */ /* 0x001fea0003800000 */
[----:B------:R-:W-:Y:S01]  /*a680*/  BPT.TRAP 0x1 ;  /* 0x000000040000795c */ /* 0x000fe20000300000 */
.L_x_296:
[----:B------:R-:W-:Y:S05]  /*a690*/  @P0 BRA `(.L_x_297) ;  /* 0x0000000000040947 */ /* 0x000fea0003800000 */
[----:B------:R-:W-:Y:S01]  /*a6a0*/  BPT.TRAP 0x1 ;  /* 0x000000040000795c */ /* 0x000fe20000300000 */
.L_x_297:
[--C-:B------:R-:W-:Y:S01]  /*a6b0*/  IMAD R5, R4, 0x2000, R11.reuse ;  /* 0x0000200004057824 */ /* 0x100fe200078e020b */
[----:B------:R-:W-:Y:S01]  /*a6c0*/  R2UR UR9, R10 ;  /* 0x000000000a0972ca */ /* 0x000fe200000e0000 */
[C---:B------:R-:W-:Y:S01]  /*a6d0*/  IMAD R11, R4.reuse, 0x8000, R11 ;  /* 0x00008000040b7824 */ /* 0x040fe200078e020b */
[----:B------:R-:W-:Y:S01]  /*a6e0*/  UIADD3 UR4, UP0, UR20, 0xf0, URZ ;  /* 0x000000f014047890 */ /* 0x000fe2000ff1e03f */
[----:B------:R-:W-:Y:S01]  /*a6f0*/  VIADD R13, R13, 0xffffffff ;  /* 0xffffffff0d0d7836 */ /* 0x000fe20000000000 */
[----:B------:R-:W-:Y:S01]  /*a700*/  R2UR UR5, R5 ;  /* 0x00000000050572ca */ /* 0x000fe200000e0000 */
[----:B------:R-:W-:Y:S01]  /*a710*/  UIADD3 UR22, UP1, UR20, 0x1f0, URZ ;  /* 0x000001f014167890 */ /* 0x000fe2000ff3e03f */
[----:B------:R-:W-:Y:S01]  /*a720*/  R2UR UR8, R11 ;  /* 0x000000000b0872ca */ /* 0x000fe200000e0000 */
[----:B------:R-:W-:Y:S01]  /*a730*/  VIADD R4, R4, 0x1 ;  /* 0x0000000104047836 */ /* 0x000fe20000000000 */
[----:B------:R-:W-:Y:S01]  /*a740*/  R2UR UR11, R19 ;  /* 0x00000000130b72ca */ /* 0x000fe200000e0000 */
[----:B------:R-:W-:Y:S01]  /*a750*/  UIADD3.X UR23, URZ, UR21, URZ, UP1, !UPT ;  /* 0x000000153f177290 */ /* 0x000fe20008ffe43f */
[----:B------:R-:W-:Y:S01]  /*a760*/  R2UR UR10, R12 ;  /* 0x000000000c0a72ca */ /* 0x000fe200000e0000 */
[----:B------:R-:W-:Y:S01]  /*a770*/  UMOV UR6, 0x0 ;  /* 0x0000000000067882 */ /* 0x000fe20000000000 */
[----:B------:R-:W-:Y:S01]  /*a780*/  R2UR UR12, R2 ;  /* 0x00000000020c72ca */ /* 0x000fe200000e0000 */
[----:B------:R-:W-:Y:S01]  /*a790*/  UMOV UR7, 0x10000000 ;  /* 0x1000000000077882 */ /* 0x000fe20000000000 */
[----:B------:R-:W-:Y:S01]  /*a7a0*/  R2UR UR18, R22 ;  /* 0x00000000161272ca */ /* 0x000fe200000e0000 */
[----:B------:R-:W-:Y:S01]  /*a7b0*/  VIADD R12, R12, 0x40 ;  /* 0x000000400c0c7836 */ /* 0x000fe20000000000 */
[----:B------:R-:W-:Y:S01]  /*a7c0*/  ISETP.GT.AND P3, PT, R13, 0x1, PT ;  /* 0x000000010d00780c */ /* 0x000fe20003f64270 */
[----:B------:R-:W-:Y:S01]  /*a7d0*/  UIADD3 UR13, UR5, 0x100, URZ ;  /* 0x00000100050d7890 */ /* 0x000fe2000fffe03f */
[----:B------:R-:W-:Y:S01]  /*a7e0*/  ISETP.NE.AND P1, PT, R4, 0x3, PT ;  /* 0x000000030400780c */ /* 0x000fe20003f25270 */
[----:B------:R-:W-:-:S02]  /*a7f0*/  UIADD3.X UR5, URZ, UR21, URZ, UP0, !UPT ;  /* 0x000000153f057290 */ /* 0x000fc400087fe43f */
[----:B------:R-:W-:Y:S01]  /*a800*/  UIADD3 UR14, UR8, 0x6100, URZ ;  /* 0x00006100080e7890 */ /* 0x000fe2000fffe03f */
[----:B------:R-:W-:Y:S02]  /*a810*/  SEL R10, RZ, 0x1, P1 ;  /* 0x00000001ff0a7807 */ /* 0x000fe40000800000 */
[----:B------:R-:W-:Y:S01]  /*a820*/  UMOV UR8, UR13 ;  /* 0x0000000d00087c82 */ /* 0x000fe20008000000 */
[----:B------:R-:W-:Y:S02]  /*a830*/  SEL R4, R4, RZ, P1 ;  /* 0x000000ff04047207 */ /* 0x000fe40000800000 */
[----:B------:R-:W-:Y:S01]  /*a840*/  LOP3.LUT R3, R3, R10, RZ, 0x3c, !PT ;  /* 0x0000000a03037212 */ /* 0x000fe200078e3cff */
[----:B------:R0:W-:Y:S02]  /*a850*/  UTMALDG.3D [UR8], [UR4], desc[UR6] ;  /* 0x00000608040075b4 */ /* 0x0001e40008011000 */
[----:B0-----:R-:W-:Y:S01]  /*a860*/  UMOV UR8, UR14 ;  /* 0x0000000e00087c82 */ /* 0x001fe20008000000 */
[----:B------:R-:W-:-:S02]  /*a870*/  UMOV UR11, UR18 ;  /* 0x00000012000b7c82 */ /* 0x000fc40008000000 */
[----:B------:R0:W-:Y:S02]  /*a880*/  UTMALDG.3D [UR8], [UR22], desc[UR6] ;  /* 0x00000608160075b4 */ /* 0x0001e40008011000 */
[----:B0-----:R-:W-:Y:S05]  /*a890*/  @P3 BRA `(.L_x_298) ;  /* 0xfffffffc00483947 */ /* 0x001fea000383ffff */
.L_x_294:
[----:B------:R-:W-:Y:S05]  /*a8a0*/  BSYNC B1 ;  /* 0x0000000000017941 */ /* 0x000fea0003800000 */
.L_x_293:
[----:B------:R-:W2:Y:S01]  /*a8b0*/  LDL.64 R10, [R1] ;  /* 0x00000000010a7983 */ /* 0x000ea20000100a00 */
[----:B------:R-:W-:Y:S01]  /*a8c0*/  LOP3.LUT P4, RZ, R8, 0xff, RZ, 0xc0, !PT ;  /* 0x000000ff08ff7812 */ /* 0x000fe2000788c0ff */
[----:B------:R-:W-:Y:S01]  /*a8d0*/  VIADD R4, R7, UR40 ;  /* 0x0000002807047c36 */ /* 0x000fe20008000000 */
[----:B------:R-:W-:Y:S01]  /*a8e0*/  ULDC.64 UR4, c[0x0][0x650] ;  /* 0x0001940000047ab9 */ /* 0x000fe20000000a00 */
[----:B------:R-:W-:Y:S01]  /*a8f0*/  IMAD.U32 R7, RZ, RZ, UR40 ;  /* 0x00000028ff077e24 */ /* 0x000fe2000f8e00ff */
[----:B------:R-:W-:Y:S01]  /*a900*/  UISETP.GE.U32.AND UP0, UPT, UR40, 0x3, UPT ;  /* 0x000000032800788c */ /* 0x000fe2000bf06070 */
[----:B------:R-:W-:Y:S01]  /*a910*/  BSSY B1, `(.L_x_299) ;  /* 0x000006f000017945 */ /* 0x000fe20003800000 */
[----:B------:R-:W-:Y:S01]  /*a920*/  ISETP.GT.U32.AND P1, PT, R4, 0x2, PT ;  /* 0x000000020400780c */ /* 0x000fe20003f24070 */
[----:B------:R-:W-:Y:S01]  /*a930*/  IMAD.MOV.U32 R19, RZ, RZ, -0x1 ;  /* 0xffffffffff137424 */ /* 0x000fe200078e00ff */
[----:B------:R-:W-:Y:S01]  /*a940*/  PRMT R8, RZ, 0x7610, R8 ;  /* 0x00007610ff087816 */ /* 0x000fe20000000008 */
[----:B------:R-:W-:Y:S01]  /*a950*/  IMAD.MOV.U32 R22, RZ, RZ, -0x1 ;  /* 0xffffffffff167424 */ /* 0x000fe200078e00ff */
[----:B------:R-:W-:-:S02]  /*a960*/  ISETP.LT.U32.AND P1, PT, R7, 0x3, P1 ;  /* 0x000000030700780c */ /* 0x000fc40000f21070 */
[----:B------:R-:W-:Y:S01]  /*a970*/  PLOP3.LUT P3, PT, PT, PT, UP0, 0x80, 0x0 ;  /* 0x000000000000781c */ /* 0x000fe20003f6f008 */
[----:B------:R-:W0:Y:S01]  /*a980*/  @P4 S2R R3, SR_CgaCtaId ;  /* 0x0000000000034919 */ /* 0x000e220000008800 */
[----:B------:R-:W-:-:S04]  /*a990*/  @P4 MOV R2, 0x400 ;  /* 0x0000040000024802 */ /* 0x000fc80000000f00 */
[----:B0-----:R-:W-:Y:S01]  /*a9a0*/  @P4 LEA R5, R3, R2, 0x18 ;  /* 0x0000000203054211 */ /* 0x001fe200078ec0ff */
[----:B------:R-:W-:-:S03]  /*a9b0*/  IMAD.WIDE.U32 R2, R4, -0x55555555, RZ ;  /* 0xaaaaaaab04027825 */ /* 0x000fc600078e00ff */
[----:B------:R0:W-:Y:S01]  /*a9c0*/  @P4 SYNCS.ARRIVE.TRANS64.A1T0 RZ, [R5+URZ+0x68], RZ ;  /* 0x000068ff05ff49a7 */ /* 0x0001e2000810003f */
[----:B------:R-:W-:Y:S01]  /*a9d0*/  IMAD.MOV.U32 R2, RZ, RZ, -0x1 ;  /* 0xffffffffff027424 */ /* 0x000fe200078e00ff */
[----:B0-----:R-:W-:Y:S02]  /*a9e0*/  SHF.R.U32.HI R5, RZ, 0x1, R3 ;  /* 0x00000001ff057819 */ /* 0x001fe40000011603 */
[----:B------:R-:W-:-:S03]  /*a9f0*/  SEL R3, RZ, 0x1, !P1 ;  /* 0x00000001ff037807 */ /* 0x000fc60004800000 */
[----:B------:R-:W-:Y:S01]  /*aa00*/  IMAD R7, R5, -0x3, R4 ;  /* 0xfffffffd05077824 */ /* 0x000fe200078e0204 */
[----:B------:R-:W-:Y:S02]  /*aa10*/  LOP3.LUT R0, R0, R3, RZ, 0x3c, !PT ;  /* 0x0000000300007212 */ /* 0x000fe400078e3cff */
[----:B------:R-:W-:Y:S02]  /*aa20*/  PRMT R3, RZ, 0x7610, R3 ;  /* 0x00007610ff037816 */ /* 0x000fe40000000003 */
[----:B------:R-:W-:Y:S02]  /*aa30*/  @P3 LOP3.LUT R0, R0, 0x1, R5, 0x78, !PT ;  /* 0x0000000100003812 */ /* 0x000fe400078e7805 */
[----:B--2---:R-:W-:-:S04]  /*aa40*/  IADD3 R18, P4, R18, R10, RZ ;  /* 0x0000000a12127210 */ /* 0x004fc80007f9e0ff */
[----:B------:R-:W-:Y:S01]  /*aa50*/  ISETP.GE.U32.AND P1, PT, R18, UR4, PT ;  /* 0x0000000412007c0c */ /* 0x000fe2000bf26070 */
[----:B------:R-:W-:-:S05]  /*aa60*/  IMAD.X R17, R17, 0x1, R23, P4 ;  /* 0x0000000111117824 */ /* 0x000fca00020e0617 */
[----:B------:R-:W-:-:S13]  /*aa70*/  ISETP.GE.U32.AND.EX P1, PT, R17, UR5, PT, P1 ;  /* 0x0000000511007c0c */ /* 0x000fda000bf26110 */
[----:B------:R-:W-:Y:S05]  /*aa80*/  @P1 BRA `(.L_x_300) ;  /* 0x00000004005c1947 */ /* 0x000fea0003800000 */
[----:B------:R-:W0:Y:S01]  /*aa90*/  S2R R11, SR_CTAID.X ;  /* 0x00000000000b7919 */ /* 0x000e220000002500 */
[----:B------:R-:W-:Y:S01]  /*aaa0*/  ULDC.64 UR4, c[0x0][0x628] ;  /* 0x00018a0000047ab9 */ /* 0x000fe20000000a00 */
[----:B------:R-:W1:Y:S01]  /*aab0*/  LDC R12, c[0x0][0x144] ;  /* 0x00005100ff0c7b82 */ /* 0x000e620000000800 */
[----:B------:R-:W-:Y:S01]  /*aac0*/  ISETP.NE.U32.AND P1, PT, RZ, UR4, PT ;  /* 0x00000004ff007c0c */ /* 0x000fe2000bf25070 */
[----:B------:R-:W2:Y:S01]  /*aad0*/  S2R R9, SR_CTAID.Y ;  /* 0x0000000000097919 */ /* 0x000ea20000002600 */
[----:B------:R-:W-:Y:S01]  /*aae0*/  ULDC UR6, c[0x0][0x150] ;  /* 0x0000540000067ab9 */ /* 0x000fe20000000800 */
[----:B------:R-:W-:Y:S01]  /*aaf0*/  ULDC UR7, c[0x0][0x630] ;  /* 0x00018c0000077ab9 */ /* 0x000fe20000000800 */
[----:B------:R-:W-:Y:S01]  /*ab00*/  ISETP.NE.AND.EX P1, PT, RZ, UR5, PT, P1 ;  /* 0x00000005ff007c0c */ /* 0x000fe2000bf25310 */
[----:B------:R-:W-:Y:S01]  /*ab10*/  IMAD.MOV.U32 R2, RZ, RZ, R18 ;  /* 0x000000ffff027224 */ /* 0x000fe200078e0012 */
[----:B0-----:R-:W-:-:S05]  /*ab20*/  I2FP.F32.U32 R3, R11 ;  /* 0x0000000b00037245 */ /* 0x001fca0000201000 */
[----:B------:R-:W-:Y:S01]  /*ab30*/  FMUL R14, R3, UR6 ;  /* 0x00000006030e7c20 */ /* 0x000fe20008400000 */
[----:B------:R-:W-:-:S05]  /*ab40*/  IMAD.MOV.U32 R3, RZ, RZ, R17 ;  /* 0x000000ffff037224 */ /* 0x000fca00078e0011 */
[----:B--2---:R-:W-:Y:S05]  /*ab50*/  @!P1 BRA `(.L_x_301) ;  /* 0x0000000000289947 */ /* 0x004fea0003800000 */
[----:B------:R-:W-:Y:S02]  /*ab60*/  ULDC UR6, c[0x0][0x634] ;  /* 0x00018d0000067ab9 */ /* 0x000fe40000000800 */
[----:B------:R-:W-:-:S05]  /*ab70*/  IADD3 R3, P1, R18, UR6, RZ ;  /* 0x0000000612037c10 */ /* 0x000fca000ff3e0ff */
[----:B------:R-:W-:-:S04]  /*ab80*/  IMAD.X R13, RZ, RZ, R17, P1 ;  /* 0x000000ffff0d7224 */ /* 0x000fc800008e0611 */
[----:B------:R-:W-:-:S04]  /*ab90*/  IMAD.WIDE.U32 R4, R13, UR4, RZ ;  /* 0x000000040d047c25 */ /* 0x000fc8000f8e00ff */
[----:B------:R-:W-:-:S04]  /*aba0*/  IMAD.WIDE.U32 R4, P1, R3, UR5, R4 ;  /* 0x0000000503047c25 */ /* 0x000fc8000f820004 */
[----:B------:R-:W-:-:S04]  /*abb0*/  IMAD.WIDE.U32 R2, R3, UR4, RZ ;  /* 0x0000000403027c25 */ /* 0x000fc8000f8e00ff */
[----:B------:R-:W-:Y:S01]  /*abc0*/  IMAD.MOV.U32 R2, RZ, RZ, R5 ;  /* 0x000000ffff027224 */ /* 0x000fe200078e0005 */
[----:B------:R-:W-:Y:S01]  /*abd0*/  IADD3 RZ, P3, R3, R4, RZ ;  /* 0x0000000403ff7210 */ /* 0x000fe20007f7e0ff */
[----:B------:R-:W-:-:S04]  /*abe0*/  IMAD.X R3, RZ, RZ, RZ, P1 ;  /* 0x000000ffff037224 */ /* 0x000fc800008e06ff */
[----:B------:R-:W-:-:S08]  /*abf0*/  IMAD.WIDE.U32.X R2, R13, UR5, R2, P3 ;  /* 0x000000050d027c25 */ /* 0x000fd000098e0402 */
.L_x_301:
[--C-:B------:R-:W-:Y:S01]  /*ac00*/  SHF.R.U64 R10, R2, UR7, R3.reuse ;  /* 0x00000007020a7c19 */ /* 0x100fe20008001203 */
[----:B------:R-:W0:Y:S01]  /*ac10*/  F2I.U32.TRUNC.NTZ R14, R14 ;  /* 0x0000000e000e7305 */ /* 0x000e22000020f000 */
[----:B------:R-:W-:Y:S01]  /*ac20*/  SHF.R.U32.HI R2, RZ, UR7, R3 ;  /* 0x00000007ff027c19 */ /* 0x000fe20008011603 */
[----:B------:R-:W-:Y:S01]  /*ac30*/  ULDC.64 UR4, c[0x0][0x620] ;  /* 0x0001880000047ab9 */ /* 0x000fe20000000a00 */
[----:B------:R-:W-:Y:S01]  /*ac40*/  IADD3 R5, P1, RZ, -R10, RZ ;  /* 0x8000000aff057210 */ /* 0x000fe20007f3e0ff */
[----:B------:R-:W-:Y:S01]  /*ac50*/  IMAD.MOV.U32 R3, RZ, RZ, R17 ;  /* 0x000000ffff037224 */ /* 0x000fe200078e0011 */
[----:B------:R-:W-:-:S03]  /*ac60*/  ULDC.64 UR6, c[0x0][0x640] ;  /* 0x0001900000067ab9 */ /* 0x000fc60000000a00 */
[----:B------:R-:W-:Y:S01]  /*ac70*/  IMAD.X R2, RZ, RZ, ~R2, P1 ;  /* 0x000000ffff027224 */ /* 0x000fe200008e0e02 */
[----:B------:R-:W-:-:S03]  /*ac80*/  ISETP.NE.U32.AND P1, PT, RZ, UR6, PT ;  /* 0x00000006ff007c0c */ /* 0x000fc6000bf25070 */
[----:B------:R-:W-:Y:S01]  /*ac90*/  IMAD R4, R2, UR4, RZ ;  /* 0x0000000402047c24 */ /* 0x000fe2000f8e02ff */
[----:B------:R-:W-:Y:S01]  /*aca0*/  ISETP.NE.AND.EX P1, PT, RZ, UR7, PT, P1 ;  /* 0x00000007ff007c0c */ /* 0x000fe2000bf25310 */
[----:B------:R-:W-:-:S04]  /*acb0*/  IMAD.MOV.U32 R2, RZ, RZ, R18 ;  /* 0x000000ffff027224 */ /* 0x000fc800078e0012 */
[----:B------:R-:W-:Y:S01]  /*acc0*/  IMAD.WIDE.U32 R2, R5, UR4, R2 ;  /* 0x0000000405027c25 */ /* 0x000fe2000f8e0002 */
[----:B------:R-:W-:-:S03]  /*acd0*/  ULDC UR4, c[0x0][0x618] ;  /* 0x0001860000047ab9 */ /* 0x000fc60000000800 */
[----:B------:R-:W-:Y:S01]  /*ace0*/  IMAD R5, R5, UR5, R4 ;  /* 0x0000000505057c24 */ /* 0x000fe2000f8e0204 */
[----:B------:R-:W-:Y:S01]  /*acf0*/  ULDC UR5, c[0x0][0x154] ;  /* 0x0000550000057ab9 */ /* 0x000fe20000000800 */
[----:B0-----:R-:W-:Y:S02]  /*ad00*/  IMAD.MOV R4, RZ, RZ, -R14 ;  /* 0x000000ffff047224 */ /* 0x001fe400078e0a0e */
[----:B------:R-:W0:Y:S01]  /*ad10*/  LDC R14, c[0x0][0x148] ;  /* 0x00005200ff0e7b82 */ /* 0x000e220000000800 */
[----:B------:R-:W-:Y:S02]  /*ad20*/  IMAD.IADD R3, R3, 0x1, R5 ;  /* 0x0000000103037824 */ /* 0x000fe400078e0205 */
[----:B-1----:R-:W-:Y:S01]  /*ad30*/  IMAD R11, R12, R4, R11 ;  /* 0x000000040c0b7224 */ /* 0x002fe200078e020b */
[----:B------:R-:W-:Y:S02]  /*ad40*/  I2FP.F32.U32 R4, R9 ;  /* 0x0000000900047245 */ /* 0x000fe40000201000 */
[----:B------:R-:W-:-:S02]  /*ad50*/  SHF.R.U64 R12, R2, UR4, R3 ;  /* 0x00000004020c7c19 */ /* 0x000fc40008001203 */
[----:B------:R-:W-:Y:S01]  /*ad60*/  SHF.R.U32.HI R3, RZ, UR4, R3 ;  /* 0x00000004ff037c19 */ /* 0x000fe20008011603 */
[----:B------:R-:W-:Y:S01]  /*ad70*/  FMUL R4, R4, UR5 ;  /* 0x0000000504047c20 */ /* 0x000fe20008400000 */
[----:B------:R-:W-:Y:S02]  /*ad80*/  ULDC UR4, c[0x0][0x608] ;  /* 0x0001820000047ab9 */ /* 0x000fe40000000800 */
[--C-:B------:R-:W-:Y:S01]  /*ad90*/  SHF.R.U64 R15, R12, UR4, R3.reuse ;  /* 0x000000040c0f7c19 */ /* 0x100fe20008001203 */
[----:B------:R1:W2:Y:S01]  /*ada0*/  F2I.U32.TRUNC.NTZ R20, R4 ;  /* 0x0000000400147305 */ /* 0x0002a2000020f000 */
[----:B------:R-:W-:Y:S01]  /*adb0*/  SHF.R.U32.HI R2, RZ, UR4, R3 ;  /* 0x00000004ff027c19 */ /* 0x000fe20008011603 */
[----:B------:R-:W-:-:S03]  /*adc0*/  ULDC UR4, c[0x0][0x658] ;  /* 0x0001960000047ab9 */ /* 0x000fc60000000800 */
[--C-:B------:R-:W-:Y:S02]  /*add0*/  SHF.R.U64 R13, R15, UR4, R2.reuse ;  /* 0x000000040f0d7c19 */ /* 0x100fe40008001202 */
[----:B------:R-:W-:-:S03]  /*ade0*/  SHF.R.U32.HI R19, RZ, UR4, R2 ;  /* 0x00000004ff137c19 */ /* 0x000fc60008011602 */
[----:B------:R-:W-:Y:S02]  /*adf0*/  IMAD.MOV.U32 R2, RZ, RZ, R13 ;  /* 0x000000ffff027224 */ /* 0x000fe400078e000d */
[----:B------:R-:W-:Y:S01]  /*ae00*/  IMAD.MOV.U32 R3, RZ, RZ, R19 ;  /* 0x000000ffff037224 */ /* 0x000fe200078e0013 */
[----:B-1----:R-:W-:Y:S06]  /*ae10*/  @!P1 BRA `(.L_x_302) ;  /* 0x0000000000289947 */ /* 0x002fec0003800000 */
        /* <DEDUP_REMOVED lines=10> */
.L_x_302:
[----:B------:R-:W1:Y:S01]  /*aec0*/  LDC R4, c[0x0][0x65c] ;  /* 0x00019700ff047b82 */ /* 0x000e620000000800 */
[----:B------:R-:W-:Y:S01]  /*aed0*/  ULDC UR4, c[0x0][0x648] ;  /* 0x0001920000047ab9 */ /* 0x000fe20000000800 */
[----:B------:R-:W-:Y:S01]  /*aee0*/  LOP3.LUT R15, R15, UR16, RZ, 0xc0, !PT ;  /* 0x000000100f0f7c12 */ /* 0x000fe2000f8ec0ff */
[----:B--2---:R-:W-:Y:S01]  /*aef0*/  IMAD.MOV R20, RZ, RZ, -R20 ;  /* 0x000000ffff147224 */ /* 0x004fe200078e0a14 */
[----:B------:R-:W-:Y:S01]  /*af00*/  SHF.R.U64 R2, R2, UR4, R3 ;  /* 0x0000000402027c19 */ /* 0x000fe20008001203 */
[----:B------:R-:W-:Y:S01]  /*af10*/  ULDC UR4, c[0x0][0x638] ;  /* 0x00018e0000047ab9 */ /* 0x000fe20000000800 */
[----:B------:R-:W-:Y:S01]  /*af20*/  LOP3.LUT R12, R12, UR15, RZ, 0xc0, !PT ;  /* 0x0000000f0c0c7c12 */ /* 0x000fe2000f8ec0ff */
[----:B------:R-:W-:Y:S01]  /*af30*/  ULDC UR5, c[0x0][0x610] ;  /* 0x0001840000057ab9 */ /* 0x000fe20000000800 */
[----:B------:R-:W-:Y:S01]  /*af40*/  IMAD.MOV.U32 R3, RZ, RZ, 0x1 ;  /* 0x00000001ff037424 */ /* 0x000fe200078e00ff */
[----:B-1----:R-:W-:Y:S01]  /*af50*/  ISETP.NE.AND P1, PT, R4, 0x1, PT ;  /* 0x000000010400780c */ /* 0x002fe20003f25270 */
[----:B------:R-:W-:-:S02]  /*af60*/  IMAD.MOV R4, RZ, RZ, -R2 ;  /* 0x000000ffff047224 */ /* 0x000fc400078e0a02 */
[----:B------:R-:W-:Y:S02]  /*af70*/  IMAD R2, R2, UR17, R15 ;  /* 0x0000001102027c24 */ /* 0x000fe4000f8e020f */
[----:B------:R-:W-:Y:S01]  /*af80*/  IMAD R13, R4, UR4, R13 ;  /* 0x00000004040d7c24 */ /* 0x000fe2000f8e020d */
[----:B------:R-:W-:-:S07]  /*af90*/  ULDC UR4, c[0x0][0x600] ;  /* 0x0001800000047ab9 */ /* 0x000fce0000000800 */
[----:B0-----:R-:W-:-:S04]  /*afa0*/  @P1 IMAD R11, R14, R20, R9 ;  /* 0x000000140e0b1224 */ /* 0x001fc800078e0209 */
[----:B------:R-:W-:Y:S02]  /*afb0*/  IMAD R11, R2, UR5, R11 ;  /* 0x00000005020b7c24 */ /* 0x000fe4000f8e020b */
[----:B------:R-:W-:-:S05]  /*afc0*/  IMAD R2, R13, UR4, R12 ;  /* 0x000000040d027c24 */ /* 0x000fca000f8e020c */
[----:B------:R-:W-:Y:S02]  /*afd0*/  SEL R22, R2, R11, !P1 ;  /* 0x0000000b02167207 */ /* 0x000fe40004800000 */
[----:B------:R-:W-:Y:S01]  /*afe0*/  SEL R19, R11, R2, !P1 ;  /* 0x000000020b137207 */ /* 0x000fe20004800000 */
[----:B------:R-:W-:-:S07]  /*aff0*/  IMAD.MOV.U32 R2, RZ, RZ, R10 ;  /* 0x000000ffff027224 */ /* 0x000fce00078e000a */
.L_x_300:
[----:B------:R-:W-:Y:S05]  /*b000*/  BSYNC B1 ;  /* 0x0000000000017941 */ /* 0x000fea0003800000 */
.L_x_299:
[----:B------:R-:W-:-:S13]  /*b010*/  LOP3.LUT P1, RZ, R3, 0xff, RZ, 0xc0, !PT ;  /* 0x000000ff03ff7812 */ /* 0x000fda000782c0ff */
[----:B------:R-:W-:Y:S05]  /*b020*/  @P1 BRA `(.L_x_303) ;  /* 0xfffffff400301947 */ /* 0x000fea000383ffff */
[----:B------:R-:W-:Y:S05]  /*b030*/  BSYNC B0 ;  /* 0x0000000000007941 */ /* 0x000fea0003800000 */
.L_x_291:
[----:B------:R-:W-:-:S03]  /*b040*/  UMOV UR4, 0xffffffff ;  /* 0xffffffff00047882 */ /* 0x000fc60000000000 */
[----:B------:R-:W-:Y:S05]  /*b050*/  BRA.DIV UR4, `(.L_x_304) ;  /* 0x00000006041c7947 */ /* 0x000fea000b800000 */
[----:B------:R-:W-:-:S13]  /*b060*/  ELECT P6, URZ, PT ;  /* 0x00000000003f782f */ /* 0x000fda00038c0000 */
.L_x_319:
[----:B------:R-:W-:Y:S04]  /*b070*/  BSSY B0, `(.L_x_305) ;  /* 0x0000022000007945 */ /* 0x000fe80003800000 */
[----:B------:R-:W-:Y:S05]  /*b080*/  @!P6 BRA `(.L_x_306) ;  /* 0x000000000080e947 */ /* 0x000fea0003800000 */
[----:B------:R-:W-:-:S04]  /*b090*/  LOP3.LUT R16, R16, 0x2, RZ, 0xfc, !PT ;  /* 0x0000000210107812 */ /* 0x000fc800078efcff */
[----:B------:R-:W-:-:S13]  /*b0a0*/  ISETP.NE.AND P0, PT, R16, 0x3, PT ;  /* 0x000000031000780c */ /* 0x000fda0003f05270 */
[----:B------:R-:W-:Y:S05]  /*b0b0*/  @!P0 BRA `(.L_x_307) ;  /* 0x0000000000048947 */ /* 0x000fea0003800000 */
[----:B------:R-:W-:Y:S01]  /*b0c0*/  BPT.TRAP 0x1 ;  /* 0x000000040000795c */ /* 0x000fe20000300000 */
.L_x_307:
[----:B------:R-:W0:Y:S01]  /*b0d0*/  S2R R3, SR_CgaCtaId ;  /* 0x0000000000037919 */ /* 0x000e220000008800 */
[----:B------:R-:W-:Y:S02]  /*b0e0*/  MOV R2, 0x400 ;  /* 0x0000040000027802 */ /* 0x000fe40000000f00 */
[----:B------:R-:W-:Y:S02]  /*b0f0*/  SHF.L.U32 R4, R0, 0x1f, RZ ;  /* 0x0000001f00047819 */ /* 0x000fe400000006ff */
[----:B0-----:R-:W-:-:S05]  /*b100*/  LEA R2, R3, R2, 0x18 ;  /* 0x0000000203027211 */ /* 0x001fca00078ec0ff */
[----:B------:R-:W-:-:S04]  /*b110*/  VIADD R2, R2, 0x18 ;  /* 0x0000001802027836 */ /* 0x000fc80000000000 */
[C---:B------:R-:W-:Y:S02]  /*b120*/  IMAD R9, R7.reuse, 0x8, R2 ;  /* 0x0000000807097824 */ /* 0x040fe400078e0202 */
[----:B------:R-:W-:Y:S02]  /*b130*/  VIADD R7, R7, 0x1 ;  /* 0x0000000107077836 */ /* 0x000fe40000000000 */
[----:B------:R-:W0:Y:S03]  /*b140*/  SYNCS.PHASECHK.TRANS64.TRYWAIT P0, [R9+URZ], R4 ;  /* 0x00000004090075a7 */ /* 0x000e26000800017f */
[----:B------:R-:W-:-:S04]  /*b150*/  ISETP.NE.AND P1, PT, R7, 0x3, PT ;  /* 0x000000030700780c */ /* 0x000fc80003f25270 */
[----:B------:R-:W-:Y:S02]  /*b160*/  SEL R3, RZ, 0x1, P1 ;  /* 0x00000001ff037807 */ /* 0x000fe40000800000 */
[----:B------:R-:W-:Y:S02]  /*b170*/  SEL R7, R7, RZ, P1 ;  /* 0x000000ff07077207 */ /* 0x000fe40000800000 */
[----:B------:R-:W-:-:S03]  /*b180*/  LOP3.LUT R11, R0, R3, RZ, 0x3c, !PT ;  /* 0x00000003000b7212 */ /* 0x000fc600078e3cff */
[----:B------:R-:W-:Y:S01]  /*b190*/  IMAD R6, R7, 0x8, R2 ;  /* 0x0000000807067824 */ /* 0x000fe200078e0202 */
[----:B------:R-:W-:Y:S01]  /*b1a0*/  SHF.L.U32 R5, R11, 0x1f, RZ ;  /* 0x0000001f0b057819 */ /* 0x000fe200000006ff */
[----:B0-----:R-:W-:Y:S06]  /*b1b0*/  @!P0 BRA `(.L_x_308) ;  /* 0x0000000000e48947 */ /* 0x001fec0003800000 */
.L_x_320:
[----:B------:R-:W1:Y:S01]  /*b1c0*/  SYNCS.PHASECHK.TRANS64.TRYWAIT P0, [R6+URZ], R5 ;  /* 0x00000005060075a7 */ /* 0x000e62000800017f */
[----:B------:R-:W-:-:S05]  /*b1d0*/  VIADD R0, R7, 0x1 ;  /* 0x0000000107007836 */ /* 0x000fca0000000000 */
[----:B------:R-:W-:-:S04]  /*b1e0*/  ISETP.NE.AND P1, PT, R0, 0x3, PT ;  /* 0x000000030000780c */ /* 0x000fc80003f25270 */
[----:B0-----:R-:W-:Y:S02]  /*b1f0*/  SEL R4, RZ, 0x1, P1 ;  /* 0x00000001ff047807 */ /* 0x001fe40000800000 */
[----:B------:R-:W-:Y:S02]  /*b200*/  SEL R3, R0, RZ, P1 ;  /* 0x000000ff00037207 */ /* 0x000fe40000800000 */
[----:B------:R-:W-:Y:S01]  /*b210*/  LOP3.LUT R0, R11, R4, RZ, 0x3c, !PT ;  /* 0x000000040b007212 */ /* 0x000fe200078e3cff */
[----:B-1----:R-:W-:Y:S06]  /*b220*/  @!P0 BRA `(.L_x_309) ;  /* 0x0000000000dc8947 */ /* 0x002fec0003800000 */
.L_x_321:
[----:B------:R-:W-:Y:S01]  /*b230*/  IMAD R3, R3, 0x8, R2 ;  /* 0x0000000803037824 */ /* 0x000fe200078e0202 */
[----:B------:R-:W-:-:S07]  /*b240*/  SHF.L.U32 R0, R0, 0x1f, RZ ;  /* 0x0000001f00007819 */ /* 0x000fce00000006ff */
.L_x_310:
[----:B-1----:R1:W2:Y:S02]  /*b250*/  SYNCS.PHASECHK.TRANS64.TRYWAIT P0, [R3+URZ], R0 ;  /* 0x00000000030075a7 */ /* 0x0022a4000800017f */
[----:B--2---:R-:W-:Y:S05]  /*b260*/  @!P0 NANOSLEEP.SYNCS 0x989680 ;  /* 0x009896800000895d */ /* 0x004fea0003900000 */
[----:B------:R-:W2:Y:S02]  /*b270*/  @!P0 SYNCS.PHASECHK.TRANS64 P0, [R3+URZ], R0 ;  /* 0x00000000030085a7 */ /* 0x000ea4000800007f */
[----:B--2---:R-:W-:Y:S05]  /*b280*/  @!P0 BRA `(.L_x_310) ;  /* 0xfffffffc00f08947 */ /* 0x004fea000383ffff */
.L_x_306:
[----:B------:R-:W-:Y:S05]  /*b290*/  BSYNC B0 ;  /* 0x0000000000007941 */ /* 0x000fea0003800000 */
.L_x_305:
[----:B------:R-:W-:Y:S05]  /*b2a0*/  EXIT ;  /* 0x000000000000794d */ /* 0x000fea0003800000 */
.L_x_15:
[----:B-1----:R1:W2:Y:S02]  /*b2b0*/  SYNCS.PHASECHK.TRANS64.TRYWAIT P0, [R159+URZ], R0 ;  /* 0x000000009f0075a7 */ /* 0x0022a4000800017f */
[----:B--2---:R-:W-:Y:S05]  /*b2c0*/  @!P0 NANOSLEEP.SYNCS 0x989680 ;  /* 0x009896800000895d */ /* 0x004fea0003900000 */
[----:B------:R-:W2:Y:S02]  /*b2d0*/  @!P0 SYNCS.PHASECHK.TRANS64 P0, [R159+URZ], R0 ;  /* 0x000000009f0085a7 */ /* 0x000ea4000800007f */
[----:B--2---:R-:W-:Y:S05]  /*b2e0*/  @!P0 BRA `(.L_x_15) ;  /* 0xfffffffc00f08947 */ /* 0x004fea000383ffff */
[----:B------:R-:W-:Y:S05]  /*b2f0*/  BRA `(.L_x_311) ;  /* 0xffffff6000587947 */ /* 0x000fea000383ffff */
.L_x_20:
[----:B--2---:R2:W3:Y:S02]  /*b300*/  SYNCS.PHASECHK.TRANS64.TRYWAIT P1, [R3+URZ], R0 ;  /* 0x00000000030075a7 */ /* 0x0044e4000802017f */
[----:B---3--:R-:W-:Y:S05]  /*b310*/  @!P1 NANOSLEEP.SYNCS 0x989680 ;  /* 0x009896800000995d */ /* 0x008fea0003900000 */
[----:B------:R-:W3:Y:S02]  /*b320*/  @!P1 SYNCS.PHASECHK.TRANS64 P1, [R3+URZ], R0 ;  /* 0x00000000030095a7 */ /* 0x000ee4000802007f */
[----:B---3--:R-:W-:Y:S05]  /*b330*/  @!P1 BRA `(.L_x_20) ;  /* 0xfffffffc00f09947 */ /* 0x008fea000383ffff */
[----:B------:R-:W-:Y:S05]  /*b340*/  BRA `(.L_x_19) ;  /* 0xffffff6000c47947 */ /* 0x000fea000383ffff */
.L_x_25:
[----:B--2---:R-:W-:-:S04]  /*b350*/  IMAD.U32 R4, RZ, RZ, UR4 ;  /* 0x00000004ff047e24 */ /* 0x004fc8000f8e00ff */
[----:B------:R2:W3:Y:S03]  /*b360*/  SYNCS.PHASECHK.TRANS64.TRYWAIT P1, [R4+URZ], R3 ;  /* 0x00000003040075a7 */ /* 0x0004e6000802017f */
[----:B---3--:R-:W-:Y:S05]  /*b370*/  @!P1 NANOSLEEP.SYNCS 0x989680 ;  /* 0x009896800000995d */ /* 0x008fea0003900000 */
[----:B------:R-:W3:Y:S02]  /*b380*/  @!P1 SYNCS.PHASECHK.TRANS64 P1, [R4+URZ], R3 ;  /* 0x00000003040095a7 */ /* 0x000ee4000802007f */
[----:B---3--:R-:W-:Y:S05]  /*b390*/  @!P1 BRA `(.L_x_25) ;  /* 0xfffffffc00ec9947 */ /* 0x008fea000383ffff */
[----:B------:R-:W-:Y:S05]  /*b3a0*/  BRA `(.L_x_24) ;  /* 0xffffff6400a07947 */ /* 0x000fea000383ffff */
.L_x_31:
[----:B-1----:R1:W2:Y:S02]  /*b3b0*/  SYNCS.PHASECHK.TRANS64.TRYWAIT P0, [R159+URZ+0x10], R0 ;  /* 0x000010009f0075a7 */ /* 0x0022a4000800017f */
[----:B--2---:R-:W-:Y:S05]  /*b3c0*/  @!P0 NANOSLEEP.SYNCS 0x989680 ;  /* 0x009896800000895d */ /* 0x004fea0003900000 */
[----:B------:R-:W2:Y:S02]  /*b3d0*/  @!P0 SYNCS.PHASECHK.TRANS64 P0, [R159+URZ+0x10], R0 ;  /* 0x000010009f0085a7 */ /* 0x000ea4000800007f */
[----:B--2---:R-:W-:Y:S05]  /*b3e0*/  @!P0 BRA `(.L_x_31) ;  /* 0xfffffffc00f08947 */ /* 0x004fea000383ffff */
[----:B------:R-:W-:Y:S05]  /*b3f0*/  BRA `(.L_x_312) ;  /* 0xffffff6800e47947 */ /* 0x000fea000383ffff */
.L_x_292:
[----:B------:R-:W-:Y:S01]  /*b400*/  BSSY B1, `(.L_x_313) ;  /* 0x0000006000017945 */ /* 0x000fe20003800000 */
[----:B------:R-:W-:-:S07]  /*b410*/  IMAD.MOV.U32 R15, RZ, RZ, -0x1 ;  /* 0xffffffffff0f7424 */ /* 0x000fce00078e00ff */
[----:B-----5:R-:W-:Y:S05]  /*b420*/  WARPSYNC.COLLECTIVE R15, `(.L_x_314) ;  /* 0x000000000f0c7348 */ /* 0x020fea0003c00000 */
[----:B------:R-:W-:Y:S02]  /*b430*/  ELECT P6, UR62, PT ;  /* 0x00000000003e782f */ /* 0x000fe400038c0000 */
[----:B------:R-:W-:Y:S01]  /*b440*/  MOV R14, UR62 ;  /* 0x0000003e000e7c02 */ /* 0x000fe20008000f00 */
[----:B-----5:R-:W-:Y:S10]  /*b450*/  ENDCOLLECTIVE ;  /* 0x000000000000791b */ /* 0x020ff40003800000 */
.L_x_314:
[----:B------:R-:W-:Y:S05]  /*b460*/  BSYNC B1 ;  /* 0x0000000000017941 */ /* 0x000fea0003800000 */
.L_x_313:
[----:B------:R-:W-:Y:S05]  /*b470*/  BRA `(.L_x_315) ;  /* 0xfffffff000287947 */ /* 0x000fea000383ffff */
.L_x_295:
[----:B0-----:R0:W1:Y:S02]  /*b480*/  SYNCS.PHASECHK.TRANS64.TRYWAIT P1, [R10+URZ+0x18], R5 ;  /* 0x000018050a0075a7 */ /* 0x001064000802017f */
[----:B-1----:R-:W-:Y:S05]  /*b490*/  @!P1 NANOSLEEP.SYNCS 0x989680 ;  /* 0x009896800000995d */ /* 0x002fea0003900000 */
[----:B------:R-:W1:Y:S02]  /*b4a0*/  @!P1 SYNCS.PHASECHK.TRANS64 P1, [R10+URZ+0x18], R5 ;  /* 0x000018050a0095a7 */ /* 0x000e64000802007f */
[----:B-1----:R-:W-:Y:S05]  /*b4b0*/  @!P1 BRA `(.L_x_295) ;  /* 0xfffffffc00f09947 */ /* 0x002fea000383ffff */
[----:B------:R-:W-:Y:S05]  /*b4c0*/  BRA `(.L_x_316) ;  /* 0xfffffff0005c7947 */ /* 0x000fea000383ffff */
.L_x_304:
[----:B------:R-:W-:Y:S01]  /*b4d0*/  BSSY B0, `(.L_x_317) ;  /* 0x0000006000007945 */ /* 0x000fe20003800000 */
[----:B------:R-:W-:-:S07]  /*b4e0*/  IMAD.MOV.U32 R15, RZ, RZ, -0x1 ;  /* 0xffffffffff0f7424 */ /* 0x000fce00078e00ff */
[----:B-----5:R-:W-:Y:S05]  /*b4f0*/  WARPSYNC.COLLECTIVE R15, `(.L_x_318) ;  /* 0x000000000f0c7348 */ /* 0x020fea0003c00000 */
[----:B------:R-:W-:Y:S02]  /*b500*/  ELECT P6, UR62, PT ;  /* 0x00000000003e782f */ /* 0x000fe400038c0000 */
[----:B------:R-:W-:Y:S01]  /*b510*/  MOV R14, UR62 ;  /* 0x0000003e000e7c02 */ /* 0x000fe20008000f00 */
[----:B-----5:R-:W-:Y:S10]  /*b520*/  ENDCOLLECTIVE ;  /* 0x000000000000791b */ /* 0x020ff40003800000 */
.L_x_318:
[----:B------:R-:W-:Y:S05]  /*b530*/  BSYNC B0 ;  /* 0x0000000000007941 */ /* 0x000fea0003800000 */
.L_x_317:
[----:B------:R-:W-:Y:S05]  /*b540*/  BRA `(.L_x_319) ;  /* 0xfffffff800c87947 */ /* 0x000fea000383ffff */
.L_x_308:
[----:B0-----:R0:W1:Y:S02]  /*b550*/  SYNCS.PHASECHK.TRANS64.TRYWAIT P0, [R9+URZ], R4 ;  /* 0x00000004090075a7 */ /* 0x001064000800017f */
[----:B-1----:R-:W-:Y:S05]  /*b560*/  @!P0 NANOSLEEP.SYNCS 0x989680 ;  /* 0x009896800000895d */ /* 0x002fea0003900000 */
[----:B------:R-:W1:Y:S02]  /*b570*/  @!P0 SYNCS.PHASECHK.TRANS64 P0, [R9+URZ], R4 ;  /* 0x00000004090085a7 */ /* 0x000e64000800007f */
[----:B-1----:R-:W-:Y:S05]  /*b580*/  @!P0 BRA `(.L_x_308) ;  /* 0xfffffffc00f08947 */ /* 0x002fea000383ffff */
[----:B------:R-:W-:Y:S05]  /*b590*/  BRA `(.L_x_320) ;  /* 0xfffffffc00087947 */ /* 0x000fea000383ffff */
.L_x_309:
[----:B0-----:R0:W1:Y:S02]  /*b5a0*/  SYNCS.PHASECHK.TRANS64.TRYWAIT P0, [R6+URZ], R5 ;  /* 0x00000005060075a7 */ /* 0x001064000800017f */
[----:B-1----:R-:W-:Y:S05]  /*b5b0*/  @!P0 NANOSLEEP.SYNCS 0x989680 ;  /* 0x009896800000895d */ /* 0x002fea0003900000 */
[----:B------:R-:W1:Y:S02]  /*b5c0*/  @!P0 SYNCS.PHASECHK.TRANS64 P0, [R6+URZ], R5 ;  /* 0x00000005060085a7 */ /* 0x000e64000800007f */
[----:B-1----:R-:W-:Y:S05]  /*b5d0*/  @!P0 BRA `(.L_x_309) ;  /* 0xfffffffc00f08947 */ /* 0x002fea000383ffff */
[----:B------:R-:W-:Y:S05]  /*b5e0*/  BRA `(.L_x_321) ;  /* 0xfffffffc00107947 */ /* 0x000fea000383ffff */
.L_x_322:
[----:B------:R-:W-:-:S00]  /*b5f0*/  BRA `(.L_x_322) ;  /* 0xfffffffc00fc7947 */ /* 0x000fc0000383ffff */
[----:B------:R-:W-:-:S00]  /*b600*/  NOP ;  /* 0x0000000000007918 */ /* 0x000fc00000000000 */
[----:B------:R-:W-:-:S00]  /*b610*/  NOP ;  /* 0x0000000000007918 */ /* 0x000fc00000000000 */
[----:B------:R-:W-:-:S00]  /*b620*/  NOP ;  /* 0x0000000000007918 */ /* 0x000fc00000000000 */
[----:B------:R-:W-:-:S00]  /*b630*/  NOP ;  /* 0x0000000000007918 */ /* 0x000fc00000000000 */
[----:B------:R-:W-:-:S00]  /*b640*/  NOP ;  /* 0x0000000000007918 */ /* 0x000fc00000000000 */
[----:B------:R-:W-:-:S00]  /*b650*/  NOP ;  /* 0x0000000000007918 */ /* 0x000fc00000000000 */
[----:B------:R-:W-:-:S00]  /*b660*/  NOP ;  /* 0x0000000000007918 */ /* 0x000fc00000000000 */
[----:B------:R-:W-:-:S00]  /*b670*/  NOP ;  /* 0x0000000000007918 */ /* 0x000fc00000000000 */
.L_x_323:


//--------------------- .nv.global.init           --------------------------
	.section	.nv.global.init,"aw",@progbits
.nv.global.init:
	.type		$str$22,@object
	.size		$str$22,($str$23 - $str$22)
$str$22:
        /*0000*/ 	.byte	0x6b, 0x5f, 0x74, 0x69, 0x6c, 0x65, 0x5f, 0x63, 0x6f, 0x75, 0x6e, 0x74, 0x20, 0x3e, 0x3d, 0x20
        /*0010*/ 	.byte	0x31, 0x00
	.type		$str$23,@object
	.size		$str$23,(__unnamed_1 - $str$23)
$str$23:
        /*0012*/ 	.byte	0x2f, 0x74, 0x6d, 0x70, 0x2f, 0x63, 0x75, 0x74, 0x6c, 0x61, 0x73, 0x73, 0x5f, 0x73, 0x77, 0x65
        /*0022*/ 	.byte	0x65, 0x70, 0x5f, 0x73, 0x72, 0x63, 0x2f, 0x69, 0x6e, 0x63, 0x6c, 0x75, 0x64, 0x65, 0x2f, 0x63
        /*0032*/ 	.byte	0x75, 0x74, 0x6c, 0x61, 0x73, 0x73, 0x2f, 0x67, 0x65, 0x6d, 0x6d, 0x2f, 0x63, 0x6f, 0x6c, 0x6c
        /*0042*/ 	.byte	0x65, 0x63, 0x74, 0x69, 0x76, 0x65, 0x2f, 0x73, 0x6d, 0x39, 0x30, 0x5f, 0x6d, 0x6d, 0x61, 0x5f
        /*0052*/ 	.byte	0x74, 0x6d, 0x61, 0x5f, 0x67, 0x6d, 0x6d, 0x61, 0x5f, 0x73, 0x73, 0x5f, 0x77, 0x61, 0x72, 0x70
        /*0062*/ 	.byte	0x73, 0x70, 0x65, 0x63, 0x69, 0x61, 0x6c, 0x69, 0x7a, 0x65, 0x64, 0x2e, 0x68, 0x70, 0x70, 0x00
	.type		__unnamed_1,@object
	.size		__unnamed_1,(.L_0 - __unnamed_1)
__unnamed_1:
        /*0072*/ 	.byte	0x76, 0x6f, 0x69, 0x64, 0x20, 0x63, 0x75, 0x74, 0x6c, 0x61, 0x73, 0x73, 0x3a, 0x3a, 0x67, 0x65
        /* <DEDUP_REMOVED lines=179> */
        /*0bb2*/ 	.byte	0x65, 0x6e, 0x74, 0x69, 0x74, 0x79, 0x5d, 0x00
.L_0:


//--------------------- .nv.shared._ZN7cutlass13device_kernelINS_4gemm6kernel13GemmUniversalIN4cute5tupleIJiiiiEEENS1_10collective13CollectiveMmaINS1_34MainloopSm90TmaGmmaWarpSpecializedILi3ENS5_IJNS4_1CILi1EEESB_SB_EEENS1_32KernelTmaWarpSpecializedPingpongEEENS5_IJNSA_ILi64EEENSA_ILi256EEESF_EEENS_6half_tENS5_IJlSB_lEEESI_SJ_NS4_8TiledMMAINS4_8MMA_AtomIJNS4_4SM904GMMA26MMA_64x256x16_F32F16F16_SSILNSN_5MajorE0ELSP_0ELNSN_7ScaleInE1ELSQ_1EEEEEENS4_6LayoutISC_NS5_IJNSA_ILi0EEESU_SU_EEEEENS5_IJNS4_10UnderscoreESX_SX_EEEEENS4_13SM90_TMA_LOADENS4_14ComposedLayoutINS4_7SwizzleILi3ELi4ELi3EEENS4_18smem_ptr_flag_bitsILi16EEENST_INS5_IJNSA_ILi8EEESF_EEENS5_IJSF_SB_EEEEEEEvNS4_8identityES10_S1A_vS1B_EENS_8epilogue10collective6detail29Sm90TmaWarpSpecializedAdapterINS1E_15DefaultEpilogueISI_SJ_SJ_NS1D_6thread17LinearCombinationISI_Li1EffLNS1I_9ScaleType4KindE0ELNS_15FloatRoundStyleE2ESI_EENS1_15EpilogueDefaultEEEEEvvEEEEvNT_6ParamsE --------------------------
	.section	.nv.shared._ZN7cutlass13device_kernelINS_4gemm6kernel13GemmUniversalIN4cute5tupleIJiiiiEEENS1_10collective13CollectiveMmaINS1_34MainloopSm90TmaGmmaWarpSpecializedILi3ENS5_IJNS4_1CILi1EEESB_SB_EEENS1_32KernelTmaWarpSpecializedPingpongEEENS5_IJNSA_ILi64EEENSA_ILi256EEESF_EEENS_6half_tENS5_IJlSB_lEEESI_SJ_NS4_8TiledMMAINS4_8MMA_AtomIJNS4_4SM904GMMA26MMA_64x256x16_F32F16F16_SSILNSN_5MajorE0ELSP_0ELNSN_7ScaleInE1ELSQ_1EEEEEENS4_6LayoutISC_NS5_IJNSA_ILi0EEESU_SU_EEEEENS5_IJNS4_10UnderscoreESX_SX_EEEEENS4_13SM90_TMA_LOADENS4_14ComposedLayoutINS4_7SwizzleILi3ELi4ELi3EEENS4_18smem_ptr_flag_bitsILi16EEENST_INS5_IJNSA_ILi8EEESF_EEENS5_IJSF_SB_EEEEEEEvNS4_8identityES10_S1A_vS1B_EENS_8epilogue10collective6detail29Sm90TmaWarpSpecializedAdapterINS1E_15DefaultEpilogueISI_SJ_SJ_NS1D_6thread17LinearCombinationISI_Li1EffLNS1I_9ScaleType4KindE0ELNS_15FloatRoundStyleE2ESI_EENS1_15EpilogueDefaultEEEEEvvEEEEvNT_6ParamsE,"aw",@nobits
	.sectionflags	@""
	.align	16
	.zero		1024


//--------------------- .nv.shared.reserved.0     --------------------------
	.section	.nv.shared.reserved.0,"aw",@nobits
	.weak		__nv_reservedSMEM_offset_0_alias
	.size		__nv_reservedSMEM_offset_0_alias, 0, 0
	.other		__nv_reservedSMEM_offset_0_alias,@"STO_CUDA_RESERVED_SHARED STV_DEFAULT"
__nv_reservedSMEM_offset_0_alias:
	.zero		0


//--------------------- .nv.global                --------------------------
	.section	.nv.global,"aw",@nobits
.nv.global:
	.type		_ZN40_INTERNAL_3939b265_4_k_cu_a27ed36d_271584cute1_E,@object
	.size		_ZN40_INTERNAL_3939b265_4_k_cu_a27ed36d_271584cute1_E,(_ZN40_INTERNAL_3939b265_4_k_cu_a27ed36d_271584cuda3std3__45__cpo6cbeginE - _ZN40_INTERNAL_3939b265_4_k_cu_a27ed36d_271584cute1_E)
_ZN40_INTERNAL_3939b265_4_k_cu_a27ed36d_271584cute1_E:
	.zero		1
	.type		_ZN40_INTERNAL_3939b265_4_k_cu_a27ed36d_271584cuda3std3__45__cpo6cbeginE,@object
	.size		_ZN40_INTERNAL_3939b265_4_k_cu_a27ed36d_271584cuda3std3__45__cpo6cbeginE,(_ZN40_INTERNAL_3939b265_4_k_cu_a27ed36d_271584cuda3std3__48in_placeE - _ZN40_INTERNAL_3939b265_4_k_cu_a27ed36d_271584cuda3std3__45__cpo6cbeginE)
_ZN40_INTERNAL_3939b265_4_k_cu_a27ed36d_271584cuda3std3__45__cpo6cbeginE:
	.zero		1
	.type		_ZN40_INTERNAL_3939b265_4_k_cu_a27ed36d_271584cuda3std3__48in_placeE,@object
	.size		_ZN40_INTERNAL_3939b265_4_k_cu_a27ed36d_271584cuda3std3__48in_placeE,(_ZN40_INTERNAL_3939b265_4_k_cu_a27ed36d_271584cuda3std6ranges3__45__cpo9iter_moveE - _ZN40_INTERNAL_3939b265_4_k_cu_a27ed36d_271584cuda3std3__48in_placeE)
_ZN40_INTERNAL_3939b265_4_k_cu_a27ed36d_271584cuda3std3__48in_placeE:
	.zero		1
	.type		_ZN40_INTERNAL_3939b265_4_k_cu_a27ed36d_271584cuda3std6ranges3__45__cpo9iter_moveE,@object
	.size		_ZN40_INTERNAL_3939b265_4_k_cu_a27ed36d_271584cuda3std6ranges3__45__cpo9iter_moveE,(_ZN40_INTERNAL_3939b265_4_k_cu_a27ed36d_271584cuda3std3__45__cpo5beginE - _ZN40_INTERNAL_3939b265_4_k_cu_a27ed36d_271584cuda3std6ranges3__45__cpo9iter_moveE)
_ZN40_INTERNAL_3939b265_4_k_cu_a27ed36d_271584cuda3std6ranges3__45__cpo9iter_moveE:
	.zero		1
	.type		_ZN40_INTERNAL_3939b265_4_k_cu_a27ed36d_271584cuda3std3__45__cpo5beginE,@object
	.size		_ZN40_INTERNAL_3939b265_4_k_cu_a27ed36d_271584cuda3std3__45__cpo5beginE,(_ZN40_INTERNAL_3939b265_4_k_cu_a27ed36d_271584cuda3std3__442_GLOBAL__N__3939b265_4_k_cu_a27ed36d_271586ignoreE - _ZN40_INTERNAL_3939b265_4_k_cu_a27ed36d_271584cuda3std3__45__cpo5beginE)
_ZN40_INTERNAL_3939b265_4_k_cu_a27ed36d_271584cuda3std3__45__cpo5beginE:
	.zero		1
	.type		_ZN40_INTERNAL_3939b265_4_k_cu_a27ed36d_271584cuda3std3__442_GLOBAL__N__3939b265_4_k_cu_a27ed36d_271586ignoreE,@object
	.size		_ZN40_INTERNAL_3939b265_4_k_cu_a27ed36d_271584cuda3std3__442_GLOBAL__N__3939b265_4_k_cu_a27ed36d_271586ignoreE,(_ZN40_INTERNAL_3939b265_4_k_cu_a27ed36d_271584cute7productE - _ZN40_INTERNAL_3939b265_4_k_cu_a27ed36d_271584cuda3std3__442_GLOBAL__N__3939b265_4_k_cu_a27ed36d_271586ignoreE)
_ZN40_INTERNAL_3939b265_4_k_cu_a27ed36d_271584cuda3std3__442_GLOBAL__N__3939b265_4_k_cu_a27ed36d_271586ignoreE:
	.zero		1
	.type		_ZN40_INTERNAL_3939b265_4_k_cu_a27ed36d_271584cute7productE,@object
	.size		_ZN40_INTERNAL_3939b265_4_k_cu_a27ed36d_271584cute7productE,(_ZN40_INTERNAL_3939b265_4_k_cu_a27ed36d_271584cuda3std3__45__cpo3endE - _ZN40_INTERNAL_3939b265_4_k_cu_a27ed36d_271584cute7productE)
_ZN40_INTERNAL_3939b265_4_k_cu_a27ed36d_271584cute7productE:
	.zero		1
	.type		_ZN40_INTERNAL_3939b265_4_k_cu_a27ed36d_271584cuda3std3__45__cpo3endE,@object
	.size		_ZN40_INTERNAL_3939b265_4_k_cu_a27ed36d_271584cuda3std3__45__cpo3endE,(_ZN40_INTERNAL_3939b265_4_k_cu_a27ed36d_271584cuda3std3__419piecewise_constructE - _ZN40_INTERNAL_3939b265_4_k_cu_a27ed36d_271584cuda3std3__45__cpo3endE)
_ZN40_INTERNAL_3939b265_4_k_cu_a27ed36d_271584cuda3std3__45__cpo3endE:
	.zero		1
	.type		_ZN40_INTERNAL_3939b265_4_k_cu_a27ed36d_271584cuda3std3__419piecewise_constructE,@object
	.size		_ZN40_INTERNAL_3939b265_4_k_cu_a27ed36d_271584cuda3std3__419piecewise_constructE,(_ZN40_INTERNAL_3939b265_4_k_cu_a27ed36d_271584cuda3std3__45__cpo4cendE - _ZN40_INTERNAL_3939b265_4_k_cu_a27ed36d_271584cuda3std3__419piecewise_constructE)
_ZN40_INTERNAL_3939b265_4_k_cu_a27ed36d_271584cuda3std3__419piecewise_constructE:
	.zero		1
	.type		_ZN40_INTERNAL_3939b265_4_k_cu_a27ed36d_271584cuda3std3__45__cpo4cendE,@object
	.size		_ZN40_INTERNAL_3939b265_4_k_cu_a27ed36d_271584cuda3std3__45__cpo4cendE,(_ZN40_INTERNAL_3939b265_4_k_cu_a27ed36d_271584cuda3std6ranges3__45__cpo4swapE - _ZN40_INTERNAL_3939b265_4_k_cu_a27ed36d_271584cuda3std3__45__cpo4cendE)
_ZN40_INTERNAL_3939b265_4_k_cu_a27ed36d_271584cuda3std3__45__cpo4cendE:
	.zero		1
	.type		_ZN40_INTERNAL_3939b265_4_k_cu_a27ed36d_271584cuda3std6ranges3__45__cpo4swapE,@object
	.size		_ZN40_INTERNAL_3939b265_4_k_cu_a27ed36d_271584cuda3std6ranges3__45__cpo4swapE,(.L_8 - _ZN40_INTERNAL_3939b265_4_k_cu_a27ed36d_271584cuda3std6ranges3__45__cpo4swapE)
_ZN40_INTERNAL_3939b265_4_k_cu_a27ed36d_271584cuda3std6ranges3__45__cpo4swapE:
	.zero		1
.L_8:


//--------------------- .nv.constant0._ZN7cutlass13device_kernelINS_4gemm6kernel13GemmUniversalIN4cute5tupleIJiiiiEEENS1_10collective13CollectiveMmaINS1_34MainloopSm90TmaGmmaWarpSpecializedILi3ENS5_IJNS4_1CILi1EEESB_SB_EEENS1_32KernelTmaWarpSpecializedPingpongEEENS5_IJNSA_ILi64EEENSA_ILi256EEESF_EEENS_6half_tENS5_IJlSB_lEEESI_SJ_NS4_8TiledMMAINS4_8MMA_AtomIJNS4_4SM904GMMA26MMA_64x256x16_F32F16F16_SSILNSN_5MajorE0ELSP_0ELNSN_7ScaleInE1ELSQ_1EEEEEENS4_6LayoutISC_NS5_IJNSA_ILi0EEESU_SU_EEEEENS5_IJNS4_10UnderscoreESX_SX_EEEEENS4_13SM90_TMA_LOADENS4_14ComposedLayoutINS4_7SwizzleILi3ELi4ELi3EEENS4_18smem_ptr_flag_bitsILi16EEENST_INS5_IJNSA_ILi8EEESF_EEENS5_IJSF_SB_EEEEEEEvNS4_8identityES10_S1A_vS1B_EENS_8epilogue10collective6detail29Sm90TmaWarpSpecializedAdapterINS1E_15DefaultEpilogueISI_SJ_SJ_NS1D_6thread17LinearCombinationISI_Li1EffLNS1I_9ScaleType4KindE0ELNS_15FloatRoundStyleE2ESI_EENS1_15EpilogueDefaultEEEEEvvEEEEvNT_6ParamsE --------------------------
	.section	.nv.constant0._ZN7cutlass13device_kernelINS_4gemm6kernel13GemmUniversalIN4cute5tupleIJiiiiEEENS1_10collective13CollectiveMmaINS1_34MainloopSm90TmaGmmaWarpSpecializedILi3ENS5_IJNS4_1CILi1EEESB_SB_EEENS1_32KernelTmaWarpSpecializedPingpongEEENS5_IJNSA_ILi64EEENSA_ILi256EEESF_EEENS_6half_tENS5_IJlSB_lEEESI_SJ_NS4_8TiledMMAINS4_8MMA_AtomIJNS4_4SM904GMMA26MMA_64x256x16_F32F16F16_SSILNSN_5MajorE0ELSP_0ELNSN_7ScaleInE1ELSQ_1EEEEEENS4_6LayoutISC_NS5_IJNSA_ILi0EEESU_SU_EEEEENS5_IJNS4_10UnderscoreESX_SX_EEEEENS4_13SM90_TMA_LOADENS4_14ComposedLayoutINS4_7SwizzleILi3ELi4ELi3EEENS4_18smem_ptr_flag_bitsILi16EEENST_INS5_IJNSA_ILi8EEESF_EEENS5_IJSF_SB_EEEEEEEvNS4_8identityES10_S1A_vS1B_EENS_8epilogue10collective6detail29Sm90TmaWarpSpecializedAdapterINS1E_15DefaultEpilogueISI_SJ_SJ_NS1D_6thread17LinearCombinationISI_Li1EffLNS1I_9ScaleType4KindE0ELNS_15FloatRoundStyleE2ESI_EENS1_15EpilogueDefaultEEEEEvvEEEEvNT_6ParamsE,"a",@progbits
	.sectionflags	@""
	.align	4
.nv.constant0._ZN7cutlass13device_kernelINS_4gemm6kernel13GemmUniversalIN4cute5tupleIJiiiiEEENS1_10collective13CollectiveMmaINS1_34MainloopSm90TmaGmmaWarpSpecializedILi3ENS5_IJNS4_1CILi1EEESB_SB_EEENS1_32KernelTmaWarpSpecializedPingpongEEENS5_IJNSA_ILi64EEENSA_ILi256EEESF_EEENS_6half_tENS5_IJlSB_lEEESI_SJ_NS4_8TiledMMAINS4_8MMA_AtomIJNS4_4SM904GMMA26MMA_64x256x16_F32F16F16_SSILNSN_5MajorE0ELSP_0ELNSN_7ScaleInE1ELSQ_1EEEEEENS4_6LayoutISC_NS5_IJNSA_ILi0EEESU_SU_EEEEENS5_IJNS4_10UnderscoreESX_SX_EEEEENS4_13SM90_TMA_LOADENS4_14ComposedLayoutINS4_7SwizzleILi3ELi4ELi3EEENS4_18smem_ptr_flag_bitsILi16EEENST_INS5_IJNSA_ILi8EEESF_EEENS5_IJSF_SB_EEEEEEEvNS4_8identityES10_S1A_vS1B_EENS_8epilogue10collective6detail29Sm90TmaWarpSpecializedAdapterINS1E_15DefaultEpilogueISI_SJ_SJ_NS1D_6thread17LinearCombinationISI_Li1EffLNS1I_9ScaleType4KindE0ELNS_15FloatRoundStyleE2ESI_EENS1_15EpilogueDefaultEEEEEvvEEEEvNT_6ParamsE:
	.zero		1664


//--------------------- SYMBOLS --------------------------

	.type		.nv.reservedSmem.offset0,@object
	.size		.nv.reservedSmem.offset0,0x4
	.type		__assertfail,@function
